	.target	sm_100a

	.elftype	@"ET_EXEC"


//--------------------- .note.nv.tkinfo           --------------------------
	.section	.note.nv.tkinfo,"",@"SHT_NOTE"
	.sectionflags	@"SHF_NOTE_NV_TKINFO"
	.tkinfo
        /*0018*/ 	.word	0x00000002
        /*0030*/ 	.string	""
        /*0030*/ 	.string	"ptxas"
        /*0030*/ 	.string	"Cuda compilation tools, release 13.0, V13.0.88"
        /*0030*/ 	.string	"Build cuda_13.0.r13.0/compiler.36424714_0"
        /*0030*/ 	.string	"-arch sm_100a -m 64 "



//--------------------- .note.nv.cuinfo           --------------------------
	.section	.note.nv.cuinfo,"",@"SHT_NOTE"
	.sectionflags	@"SHF_NOTE_NV_CUINFO"
        /*0018*/ 	.short	0x0002
        /*001a*/ 	.short	0x0064
        /*001c*/ 	.short	0x0082
	.zero		2


//--------------------- .nv.info                  --------------------------
	.section	.nv.info,"",@"SHT_CUDA_INFO"
	.align	4


	//----- nvinfo : EIATTR_REGCOUNT
	.align		4
        /*0000*/ 	.byte	0x04, 0x2f
        /*0002*/ 	.short	(.L_19 - .L_18)
	.align		4
.L_18:
        /*0004*/ 	.word	index@(_ZN7cutlass13device_kernelINS_4gemm6kernel13GemmUniversalIN4cute5tupleIJiiiiEEENS1_10collective13CollectiveMmaINS1_35MainloopSm100TmaUmmaWarpSpecializedILi2ELi2ELi4ENS5_IJNS4_1CILi1EEESB_SB_EEEEENS5_IJNSA_ILi64EEENSA_ILi256EEENSA_ILi128EEEEEENS_10bfloat16_tENS5_IJlSB_lEEESI_NS5_IJSB_llEEENS4_8TiledMMAINS4_8MMA_AtomIJNS4_20SM100_MMA_F16BF16_SSISI_SI_fLi64ELi256ELNS4_4UMMA5MajorE0ELSP_1ELNSO_7ScaleInE0ELSQ_0EEEEEENS4_6LayoutISC_NS5_IJNSA_ILi0EEESU_SU_EEEEENS5_IJNS4_10UnderscoreESX_SX_EEEEENS4_13SM90_TMA_LOADENS4_14ComposedLayoutINS4_7SwizzleILi3ELi4ELi3EEENS4_18smem_ptr_flag_bitsILi16EEENST_INS5_IJNSA_ILi8EEESE_EEENS5_IJSE_SB_EEEEEEEvNS4_8identityES10_NS11_IS13_S15_NST_INS5_IJSE_S16_EEENS5_IJSB_SE_EEEEEEEvS1B_EENS_8epilogue10collective18CollectiveEpilogueINS1H_23Sm100TmaWarpSpecializedILi4ELi2ELi32ELb1ELb0EEEJSH_NS5_IJNST_ISE_SB_EES1M_EEESI_SJ_SI_SJ_NS1H_6fusion15FusionCallbacksIS1L_NS1O_17LinearCombinationISI_fSI_fLNS_15FloatRoundStyleE2EEESH_S1N_JEEENS4_5SM1004TMEM4LOAD26SM100_TMEM_LOAD_16dp256b8xES10_S1A_NS4_17SM75_U32x4_LDSM_NENS4_14SM90_TMA_STOREES1A_NS4_17SM90_U32x4_STSM_NENS4_39AutoVectorizingCopyWithAssumedAlignmentILi128EEEEEEvvEEEEvNT_6ParamsE)
        /*0008*/ 	.word	0x00000070


	//----- nvinfo : EIATTR_FRAME_SIZE
	.align		4
.L_19:
        /*000c*/ 	.byte	0x04, 0x11
        /*000e*/ 	.short	(.L_21 - .L_20)
	.align		4
.L_20:
        /*0010*/ 	.word	index@($__internal_2_$__cuda_sm10x_tcgen05_guardrail_trap_unallocated_columns_being_dealloced)
        /*0014*/ 	.word	0x00000000


	//----- nvinfo : EIATTR_FRAME_SIZE
	.align		4
.L_21:
        /*0018*/ 	.byte	0x04, 0x11
        /*001a*/ 	.short	(.L_23 - .L_22)
	.align		4
.L_22:
        /*001c*/ 	.word	index@($__internal_1_$__cuda_sm10x_tcgen05_guardrail_trap_phase_invalid_during_alloc)
        /*0020*/ 	.word	0x00000000


	//----- nvinfo : EIATTR_FRAME_SIZE
	.align		4
.L_23:
        /*0024*/ 	.byte	0x04, 0x11
        /*0026*/ 	.short	(.L_25 - .L_24)
	.align		4
.L_24:
        /*0028*/ 	.word	index@($__internal_0_$__cuda_sm10x_tcgen05_guardrail_trap_col_being_dealloced_not_returned_by_alloc)
        /*002c*/ 	.word	0x00000000


	//----- nvinfo : EIATTR_FRAME_SIZE
	.align		4
.L_25:
        /*0030*/ 	.byte	0x04, 0x11
        /*0032*/ 	.short	(.L_27 - .L_26)
	.align		4
.L_26:
        /*0034*/ 	.word	index@(_ZN7cutlass13device_kernelINS_4gemm6kernel13GemmUniversalIN4cute5tupleIJiiiiEEENS1_10collective13CollectiveMmaINS1_35MainloopSm100TmaUmmaWarpSpecializedILi2ELi2ELi4ENS5_IJNS4_1CILi1EEESB_SB_EEEEENS5_IJNSA_ILi64EEENSA_ILi256EEENSA_ILi128EEEEEENS_10bfloat16_tENS5_IJlSB_lEEESI_NS5_IJSB_llEEENS4_8TiledMMAINS4_8MMA_AtomIJNS4_20SM100_MMA_F16BF16_SSISI_SI_fLi64ELi256ELNS4_4UMMA5MajorE0ELSP_1ELNSO_7ScaleInE0ELSQ_0EEEEEENS4_6LayoutISC_NS5_IJNSA_ILi0EEESU_SU_EEEEENS5_IJNS4_10UnderscoreESX_SX_EEEEENS4_13SM90_TMA_LOADENS4_14ComposedLayoutINS4_7SwizzleILi3ELi4ELi3EEENS4_18smem_ptr_flag_bitsILi16EEENST_INS5_IJNSA_ILi8EEESE_EEENS5_IJSE_SB_EEEEEEEvNS4_8identityES10_NS11_IS13_S15_NST_INS5_IJSE_S16_EEENS5_IJSB_SE_EEEEEEEvS1B_EENS_8epilogue10collective18CollectiveEpilogueINS1H_23Sm100TmaWarpSpecializedILi4ELi2ELi32ELb1ELb0EEEJSH_NS5_IJNST_ISE_SB_EES1M_EEESI_SJ_SI_SJ_NS1H_6fusion15FusionCallbacksIS1L_NS1O_17LinearCombinationISI_fSI_fLNS_15FloatRoundStyleE2EEESH_S1N_JEEENS4_5SM1004TMEM4LOAD26SM100_TMEM_LOAD_16dp256b8xES10_S1A_NS4_17SM75_U32x4_LDSM_NENS4_14SM90_TMA_STOREES1A_NS4_17SM90_U32x4_STSM_NENS4_39AutoVectorizingCopyWithAssumedAlignmentILi128EEEEEEvvEEEEvNT_6ParamsE)
        /*0038*/ 	.word	0x00000000


	//----- nvinfo : EIATTR_MIN_STACK_SIZE
	.align		4
.L_27:
        /*003c*/ 	.byte	0x04, 0x12
        /*003e*/ 	.short	(.L_29 - .L_28)
	.align		4
.L_28:
        /*0040*/ 	.word	index@(_ZN7cutlass13device_kernelINS_4gemm6kernel13GemmUniversalIN4cute5tupleIJiiiiEEENS1_10collective13CollectiveMmaINS1_35MainloopSm100TmaUmmaWarpSpecializedILi2ELi2ELi4ENS5_IJNS4_1CILi1EEESB_SB_EEEEENS5_IJNSA_ILi64EEENSA_ILi256EEENSA_ILi128EEEEEENS_10bfloat16_tENS5_IJlSB_lEEESI_NS5_IJSB_llEEENS4_8TiledMMAINS4_8MMA_AtomIJNS4_20SM100_MMA_F16BF16_SSISI_SI_fLi64ELi256ELNS4_4UMMA5MajorE0ELSP_1ELNSO_7ScaleInE0ELSQ_0EEEEEENS4_6LayoutISC_NS5_IJNSA_ILi0EEESU_SU_EEEEENS5_IJNS4_10UnderscoreESX_SX_EEEEENS4_13SM90_TMA_LOADENS4_14ComposedLayoutINS4_7SwizzleILi3ELi4ELi3EEENS4_18smem_ptr_flag_bitsILi16EEENST_INS5_IJNSA_ILi8EEESE_EEENS5_IJSE_SB_EEEEEEEvNS4_8identityES10_NS11_IS13_S15_NST_INS5_IJSE_S16_EEENS5_IJSB_SE_EEEEEEEvS1B_EENS_8epilogue10collective18CollectiveEpilogueINS1H_23Sm100TmaWarpSpecializedILi4ELi2ELi32ELb1ELb0EEEJSH_NS5_IJNST_ISE_SB_EES1M_EEESI_SJ_SI_SJ_NS1H_6fusion15FusionCallbacksIS1L_NS1O_17LinearCombinationISI_fSI_fLNS_15FloatRoundStyleE2EEESH_S1N_JEEENS4_5SM1004TMEM4LOAD26SM100_TMEM_LOAD_16dp256b8xES10_S1A_NS4_17SM75_U32x4_LDSM_NENS4_14SM90_TMA_STOREES1A_NS4_17SM90_U32x4_STSM_NENS4_39AutoVectorizingCopyWithAssumedAlignmentILi128EEEEEEvvEEEEvNT_6ParamsE)
        /*0044*/ 	.word	0x00000000
.L_29:


//--------------------- .nv.compat                --------------------------
	.section	.nv.compat,"",@"SHT_CUDA_COMPAT_INFO"
	.align	4
        /*0000*/ 	.byte	0x02, 0x09, 0x01, 0x00, 0x02, 0x02, 0x02, 0x00, 0x02, 0x05, 0x05, 0x00, 0x03, 0x07, 0x01, 0x01
        /*0010*/ 	.byte	0x02, 0x03, 0x01, 0x00, 0x02, 0x06, 0x01, 0x00, 0x04, 0x0b, 0x08, 0x00, 0x09, 0x00, 0x00, 0x00
        /*0020*/ 	.byte	0x00, 0x00, 0x00, 0x00


//--------------------- .nv.info._ZN7cutlass13device_kernelINS_4gemm6kernel13GemmUniversalIN4cute5tupleIJiiiiEEENS1_10collective13CollectiveMmaINS1_35MainloopSm100TmaUmmaWarpSpecializedILi2ELi2ELi4ENS5_IJNS4_1CILi1EEESB_SB_EEEEENS5_IJNSA_ILi64EEENSA_ILi256EEENSA_ILi128EEEEEENS_10bfloat16_tENS5_IJlSB_lEEESI_NS5_IJSB_llEEENS4_8TiledMMAINS4_8MMA_AtomIJNS4_20SM100_MMA_F16BF16_SSISI_SI_fLi64ELi256ELNS4_4UMMA5MajorE0ELSP_1ELNSO_7ScaleInE0ELSQ_0EEEEEENS4_6LayoutISC_NS5_IJNSA_ILi0EEESU_SU_EEEEENS5_IJNS4_10UnderscoreESX_SX_EEEEENS4_13SM90_TMA_LOADENS4_14ComposedLayoutINS4_7SwizzleILi3ELi4ELi3EEENS4_18smem_ptr_flag_bitsILi16EEENST_INS5_IJNSA_ILi8EEESE_EEENS5_IJSE_SB_EEEEEEEvNS4_8identityES10_NS11_IS13_S15_NST_INS5_IJSE_S16_EEENS5_IJSB_SE_EEEEEEEvS1B_EENS_8epilogue10collective18CollectiveEpilogueINS1H_23Sm100TmaWarpSpecializedILi4ELi2ELi32ELb1ELb0EEEJSH_NS5_IJNST_ISE_SB_EES1M_EEESI_SJ_SI_SJ_NS1H_6fusion15FusionCallbacksIS1L_NS1O_17LinearCombinationISI_fSI_fLNS_15FloatRoundStyleE2EEESH_S1N_JEEENS4_5SM1004TMEM4LOAD26SM100_TMEM_LOAD_16dp256b8xES10_S1A_NS4_17SM75_U32x4_LDSM_NENS4_14SM90_TMA_STOREES1A_NS4_17SM90_U32x4_STSM_NENS4_39AutoVectorizingCopyWithAssumedAlignmentILi128EEEEEEvvEEEEvNT_6ParamsE --------------------------
	.section	.nv.info._ZN7cutlass13device_kernelINS_4gemm6kernel13GemmUniversalIN4cute5tupleIJiiiiEEENS1_10collective13CollectiveMmaINS1_35MainloopSm100TmaUmmaWarpSpecializedILi2ELi2ELi4ENS5_IJNS4_1CILi1EEESB_SB_EEEEENS5_IJNSA_ILi64EEENSA_ILi256EEENSA_ILi128EEEEEENS_10bfloat16_tENS5_IJlSB_lEEESI_NS5_IJSB_llEEENS4_8TiledMMAINS4_8MMA_AtomIJNS4_20SM100_MMA_F16BF16_SSISI_SI_fLi64ELi256ELNS4_4UMMA5MajorE0ELSP_1ELNSO_7ScaleInE0ELSQ_0EEEEEENS4_6LayoutISC_NS5_IJNSA_ILi0EEESU_SU_EEEEENS5_IJNS4_10UnderscoreESX_SX_EEEEENS4_13SM90_TMA_LOADENS4_14ComposedLayoutINS4_7SwizzleILi3ELi4ELi3EEENS4_18smem_ptr_flag_bitsILi16EEENST_INS5_IJNSA_ILi8EEESE_EEENS5_IJSE_SB_EEEEEEEvNS4_8identityES10_NS11_IS13_S15_NST_INS5_IJSE_S16_EEENS5_IJSB_SE_EEEEEEEvS1B_EENS_8epilogue10collective18CollectiveEpilogueINS1H_23Sm100TmaWarpSpecializedILi4ELi2ELi32ELb1ELb0EEEJSH_NS5_IJNST_ISE_SB_EES1M_EEESI_SJ_SI_SJ_NS1H_6fusion15FusionCallbacksIS1L_NS1O_17LinearCombinationISI_fSI_fLNS_15FloatRoundStyleE2EEESH_S1N_JEEENS4_5SM1004TMEM4LOAD26SM100_TMEM_LOAD_16dp256b8xES10_S1A_NS4_17SM75_U32x4_LDSM_NENS4_14SM90_TMA_STOREES1A_NS4_17SM90_U32x4_STSM_NENS4_39AutoVectorizingCopyWithAssumedAlignmentILi128EEEEEEvvEEEEvNT_6ParamsE,"",@"SHT_CUDA_INFO"
	.sectionflags	@""
	.align	4


	//----- nvinfo : EIATTR_CUDA_API_VERSION
	.align		4
        /*0000*/ 	.byte	0x04, 0x37
        /*0002*/ 	.short	(.L_31 - .L_30)
.L_30:
        /*0004*/ 	.word	0x00000082


	//----- nvinfo : EIATTR_KPARAM_INFO
	.align		4
.L_31:
        /*0008*/ 	.byte	0x04, 0x17
        /*000a*/ 	.short	(.L_33 - .L_32)
.L_32:
        /*000c*/ 	.word	0x00000000
        /*0010*/ 	.short	0x0000
        /*0012*/ 	.short	0x0000
        /*0014*/ 	.byte	0x00, 0xf0, 0x01, 0x20


	//----- nvinfo : EIATTR_AT_ENTRY_FRAGMENTS
	.align		4
.L_33:
        /*0018*/ 	.byte	0x04, 0x4f
        /*001a*/ 	.short	(.L_35 - .L_34)


	//   ....[0]....
.L_34:
        /*001c*/ 	.word	0x00000006


	//----- nvinfo : EIATTR_RESERVED_SMEM_USED
	.align		4
.L_35:
        /*0020*/ 	.byte	0x01, 0x41
	.zero		2


	//----- nvinfo : EIATTR_SPARSE_MMA_MASK
	.align		4
        /*0024*/ 	.byte	0x03, 0x50
        /*0026*/ 	.short	0x0000


	//----- nvinfo : EIATTR_TCGEN05_1CTA_USED
	.align		4
        /*0028*/ 	.byte	0x01, 0x51
	.zero		2


	//----- nvinfo : EIATTR_MAXREG_COUNT
	.align		4
        /*002c*/ 	.byte	0x03, 0x1b
        /*002e*/ 	.short	0x00ff


	//----- nvinfo : EIATTR_NUM_BARRIERS
	.align		4
        /*0030*/ 	.byte	0x02, 0x4c
        /*0032*/ 	.byte	0x07
	.zero		1


	//----- nvinfo : EIATTR_EXTERNS
	.align		4
        /*0034*/ 	.byte	0x04, 0x0f
        /*0036*/ 	.short	(.L_37 - .L_36)


	//   ....[0]....
	.align		4
.L_36:
        /*0038*/ 	.word	index@(__assertfail)


	//----- nvinfo : EIATTR_MERCURY_ISA_VERSION
	.align		4
.L_37:
        /*003c*/ 	.byte	0x03, 0x5f
        /*003e*/ 	.short	0x0101


	//----- nvinfo : EIATTR_INT_WARP_WIDE_INSTR_OFFSETS
	.align		4
        /*0040*/ 	.byte	0x04, 0x31
        /*0042*/ 	.short	(.L_39 - .L_38)


	//   ....[0]....
.L_38:
        /*0044*/ 	.word	0x00002120


	//   ....[1]....
        /*0048*/ 	.word	0x00003c60


	//   ....[2]....
        /*004c*/ 	.word	0x00003c90


	//   ....[3]....
        /*0050*/ 	.word	0x00003ce0


	//   ....[4]....
        /*0054*/ 	.word	0x00004600


	//   ....[5]....
        /*0058*/ 	.word	0x00004660


	//   ....[6]....
        /*005c*/ 	.word	0x00004750


	//   ....[7]....
        /*0060*/ 	.word	0x000047c0


	//   ....[8]....
        /*0064*/ 	.word	0x000048d0


	//   ....[9]....
        /*0068*/ 	.word	0x00004960


	//   ....[10]....
        /*006c*/ 	.word	0x00004b30


	//   ....[11]....
        /*0070*/ 	.word	0x00004c90


	//----- nvinfo : EIATTR_COOP_GROUP_MASK_REGIDS
	.align		4
.L_39:
        /*0074*/ 	.byte	0x04, 0x29
        /*0076*/ 	.short	(.L_41 - .L_40)


	//   ....[0]....
.L_40:
        /*0078*/ 	.word	0xffffffff


	//   ....[1]....
        /*007c*/ 	.word	0xffffffff


	//   ....[2]....
        /*0080*/ 	.word	0xffffffff


	//   ....[3]....
        /*0084*/ 	.word	0xffffffff


	//   ....[4]....
        /*0088*/ 	.word	0xffffffff


	//   ....[5]....
        /*008c*/ 	.word	0xffffffff


	//   ....[6]....
        /*0090*/ 	.word	0xffffffff


	//   ....[7]....
        /*0094*/ 	.word	0xffffffff


	//   ....[8]....
        /*0098*/ 	.word	0xffffffff


	//   ....[9]....
        /*009c*/ 	.word	0xffffffff


	//   ....[10]....
        /*00a0*/ 	.word	0xffffffff


	//   ....[11]....
        /*00a4*/ 	.word	0xffffffff


	//   ....[12]....
        /*00a8*/ 	.word	0xffffffff


	//----- nvinfo : EIATTR_COOP_GROUP_INSTR_OFFSETS
	.align		4
.L_41:
        /*00ac*/ 	.byte	0x04, 0x28
        /*00ae*/ 	.short	(.L_43 - .L_42)


	//   ....[0]....
.L_42:
        /*00b0*/ 	.word	0x00000090


	//   ....[1]....
        /*00b4*/ 	.word	0x000004d0


	//   ....[2]....
        /*00b8*/ 	.word	0x00000600


	//   ....[3]....
        /*00bc*/ 	.word	0x000007a0


	//   ....[4]....
        /*00c0*/ 	.word	0x000008a0


	//   ....[5]....
        /*00c4*/ 	.word	0x00000a10


	//   ....[6]....
        /*00c8*/ 	.word	0x00000bb0


	//   ....[7]....
        /*00cc*/ 	.word	0x00002000


	//   ....[8]....
        /*00d0*/ 	.word	0x00002cc0


	//   ....[9]....
        /*00d4*/ 	.word	0x00002ed0


	//   ....[10]....
        /*00d8*/ 	.word	0x00002f00


	//   ....[11]....
        /*00dc*/ 	.word	0x00003b50


	//   ....[12]....
        /*00e0*/ 	.word	0x00003d80


	//----- nvinfo : EIATTR_VRC_CTA_INIT_COUNT
	.align		4
.L_43:
        /*00e4*/ 	.byte	0x02, 0x4a
        /*00e6*/ 	.byte	0x80
	.zero		1


	//----- nvinfo : EIATTR_SYSCALL_OFFSETS
	.align		4
        /*00e8*/ 	.byte	0x04, 0x46
        /*00ea*/ 	.short	(.L_45 - .L_44)


	//   ....[0]....
.L_44:
        /*00ec*/ 	.word	0x00005740


	//   ....[1]....
        /*00f0*/ 	.word	0x00005830


	//   ....[2]....
        /*00f4*/ 	.word	0x00006060


	//   ....[3]....
        /*00f8*/ 	.word	0x00006d20


	//   ....[4]....
        /*00fc*/ 	.word	0x00007980


	//   ....[5]....
        /*0100*/ 	.word	0x000085e0


	//----- nvinfo : EIATTR_MBARRIER_INSTR_OFFSETS
	.align		4
.L_45:
        /*0104*/ 	.byte	0x04, 0x39
        /*0106*/ 	.short	(.L_47 - .L_46)


	//   ....[0]....
.L_46:
        /*0108*/ 	.word	0x000005b0
        /*010c*/ 	.word	0x000000ff
        /*0110*/ 	.word	0x00000000
        /*0114*/ 	.short	0x0100
        /*0116*/ 	.byte	0x05
	.zero		1


	//   ....[1]....
        /*0118*/ 	.word	0x000005c0
        /*011c*/ 	.word	0x000000ff
        /*0120*/ 	.word	0x00000010
        /*0124*/ 	.short	0x0100
        /*0126*/ 	.byte	0x05
	.zero		1


	//   ....[2]....
        /*0128*/ 	.word	0x000005d0
        /*012c*/ 	.word	0x000000ff
        /*0130*/ 	.word	0x00000008
        /*0134*/ 	.short	0x0100
        /*0136*/ 	.byte	0x05
	.zero		1


	//   ....[3]....
        /*0138*/ 	.word	0x000005e0
        /*013c*/ 	.word	0x000000ff
        /*0140*/ 	.word	0x00000018
        /*0144*/ 	.short	0x0100
        /*0146*/ 	.byte	0x05
	.zero		1


	//   ....[4]....
        /*0148*/ 	.word	0x00000710
        /*014c*/ 	.word	0x000000ff
        /*0150*/ 	.word	0x00000020
        /*0154*/ 	.short	0x0100
        /*0156*/ 	.byte	0x07
	.zero		1


	//   ....[5]....
        /*0158*/ 	.word	0x00000720
        /*015c*/ 	.word	0x000000ff
        /*0160*/ 	.word	0x00000040
        /*0164*/ 	.short	0x0100
        /*0166*/ 	.byte	0x07
	.zero		1


	//   ....[6]....
        /*0168*/ 	.word	0x00000730
        /*016c*/ 	.word	0x000000ff
        /*0170*/ 	.word	0x00000028
        /*0174*/ 	.short	0x0100
        /*0176*/ 	.byte	0x07
	.zero		1


	//   ....[7]....
        /*0178*/ 	.word	0x00000740
        /*017c*/ 	.word	0x000000ff
        /*0180*/ 	.word	0x00000048
        /*0184*/ 	.short	0x0100
        /*0186*/ 	.byte	0x07
	.zero		1


	//   ....[8]....
        /*0188*/ 	.word	0x00000750
        /*018c*/ 	.word	0x000000ff
        /*0190*/ 	.word	0x00000030
        /*0194*/ 	.short	0x0100
        /*0196*/ 	.byte	0x07
	.zero		1


	//   ....[9]....
        /*0198*/ 	.word	0x00000760
        /*019c*/ 	.word	0x000000ff
        /*01a0*/ 	.word	0x00000050
        /*01a4*/ 	.short	0x0100
        /*01a6*/ 	.byte	0x07
	.zero		1


	//   ....[10]....
        /*01a8*/ 	.word	0x00000770
        /*01ac*/ 	.word	0x000000ff
        /*01b0*/ 	.word	0x00000038
        /*01b4*/ 	.short	0x0100
        /*01b6*/ 	.byte	0x07
	.zero		1


	//   ....[11]....
        /*01b8*/ 	.word	0x00000780
        /*01bc*/ 	.word	0x000000ff
        /*01c0*/ 	.word	0x00000058
        /*01c4*/ 	.short	0x0100
        /*01c6*/ 	.byte	0x07
	.zero		1


	//   ....[12]....
        /*01c8*/ 	.word	0x00000870
        /*01cc*/ 	.word	0x000000ff
        /*01d0*/ 	.word	0x00000060
        /*01d4*/ 	.short	0x0100
        /*01d6*/ 	.byte	0x05
	.zero		1


	//   ....[13]....
        /*01d8*/ 	.word	0x00000880
        /*01dc*/ 	.word	0x000000ff
        /*01e0*/ 	.word	0x00000068
        /*01e4*/ 	.short	0x0100
        /*01e6*/ 	.byte	0x05
	.zero		1


	//   ....[14]....
        /*01e8*/ 	.word	0x000009c0
        /*01ec*/ 	.word	0x000000ff
        /*01f0*/ 	.word	0x00000070
        /*01f4*/ 	.short	0x0100
        /*01f6*/ 	.byte	0x05
	.zero		1


	//   ....[15]....
        /*01f8*/ 	.word	0x000009d0
        /*01fc*/ 	.word	0x000000ff
        /*0200*/ 	.word	0x00000080
        /*0204*/ 	.short	0x0100
        /*0206*/ 	.byte	0x05
	.zero		1


	//   ....[16]....
        /*0208*/ 	.word	0x000009e0
        /*020c*/ 	.word	0x000000ff
        /*0210*/ 	.word	0x00000078
        /*0214*/ 	.short	0x0100
        /*0216*/ 	.byte	0x05
	.zero		1


	//   ....[17]....
        /*0218*/ 	.word	0x000009f0
        /*021c*/ 	.word	0x000000ff
        /*0220*/ 	.word	0x00000088
        /*0224*/ 	.short	0x0100
        /*0226*/ 	.byte	0x05
	.zero		1


	//   ....[18]....
        /*0228*/ 	.word	0x00000b20
        /*022c*/ 	.word	0x000000ff
        /*0230*/ 	.word	0x00000090
        /*0234*/ 	.short	0x0100
        /*0236*/ 	.byte	0x07
	.zero		1


	//   ....[19]....
        /*0238*/ 	.word	0x00000b30
        /*023c*/ 	.word	0x000000ff
        /*0240*/ 	.word	0x000000b0
        /*0244*/ 	.short	0x0100
        /*0246*/ 	.byte	0x07
	.zero		1


	//   ....[20]....
        /*0248*/ 	.word	0x00000b40
        /*024c*/ 	.word	0x000000ff
        /*0250*/ 	.word	0x00000098
        /*0254*/ 	.short	0x0100
        /*0256*/ 	.byte	0x07
	.zero		1


	//   ....[21]....
        /*0258*/ 	.word	0x00000b50
        /*025c*/ 	.word	0x000000ff
        /*0260*/ 	.word	0x000000b8
        /*0264*/ 	.short	0x0100
        /*0266*/ 	.byte	0x07
	.zero		1


	//   ....[22]....
        /*0268*/ 	.word	0x00000b60
        /*026c*/ 	.word	0x000000ff
        /*0270*/ 	.word	0x000000a0
        /*0274*/ 	.short	0x0100
        /*0276*/ 	.byte	0x07
	.zero		1


	//   ....[23]....
        /*0278*/ 	.word	0x00000b70
        /*027c*/ 	.word	0x000000ff
        /*0280*/ 	.word	0x000000c0
        /*0284*/ 	.short	0x0100
        /*0286*/ 	.byte	0x07
	.zero		1


	//   ....[24]....
        /*0288*/ 	.word	0x00000b80
        /*028c*/ 	.word	0x000000ff
        /*0290*/ 	.word	0x000000a8
        /*0294*/ 	.short	0x0100
        /*0296*/ 	.byte	0x07
	.zero		1


	//   ....[25]....
        /*0298*/ 	.word	0x00000b90
        /*029c*/ 	.word	0x000000ff
        /*02a0*/ 	.word	0x000000c8
        /*02a4*/ 	.short	0x0100
        /*02a6*/ 	.byte	0x07
	.zero		1


	//   ....[26]....
        /*02a8*/ 	.word	0x00000c80
        /*02ac*/ 	.word	0x000000ff
        /*02b0*/ 	.word	0x000000d0
        /*02b4*/ 	.short	0x0100
        /*02b6*/ 	.byte	0x05
	.zero		1


	//   ....[27]....
        /*02b8*/ 	.word	0x00000c90
        /*02bc*/ 	.word	0x000000ff
        /*02c0*/ 	.word	0x000000e0
        /*02c4*/ 	.short	0x0100
        /*02c6*/ 	.byte	0x05
	.zero		1


	//   ....[28]....
        /*02c8*/ 	.word	0x00000ca0
        /*02cc*/ 	.word	0x000000ff
        /*02d0*/ 	.word	0x000000d8
        /*02d4*/ 	.short	0x0100
        /*02d6*/ 	.byte	0x05
	.zero		1


	//   ....[29]....
        /*02d8*/ 	.word	0x00000cb0
        /*02dc*/ 	.word	0x000000ff
        /*02e0*/ 	.word	0x000000e8
        /*02e4*/ 	.short	0x0100
        /*02e6*/ 	.byte	0x05
	.zero		1


	//   ....[30]....
        /*02e8*/ 	.word	0x00001580
        /*02ec*/ 	.word	0x00000002
        /*02f0*/ 	.word	0x000000e0
        /*02f4*/ 	.short	0x010a
        /*02f6*/ 	.byte	0xff
	.zero		1


	//   ....[31]....
        /*02f8*/ 	.word	0x000015b0
        /*02fc*/ 	.word	0x00000002
        /*0300*/ 	.word	0x000000d0
        /*0304*/ 	.short	0x0101
        /*0306*/ 	.byte	0xff
	.zero		1


	//   ....[32]....
        /*0308*/ 	.word	0x00001680
        /*030c*/ 	.word	0x000000ff
        /*0310*/ 	.word	0x00000010
        /*0314*/ 	.short	0x010a
        /*0316*/ 	.byte	0x08
	.zero		1


	//   ....[33]....
        /*0318*/ 	.word	0x00001750
        /*031c*/ 	.word	0x000000ff
        /*0320*/ 	.word	0x00000010
        /*0324*/ 	.short	0x010a
        /*0326*/ 	.byte	0x31
	.zero		1


	//   ....[34]....
        /*0328*/ 	.word	0x00001850
        /*032c*/ 	.word	0x000000ff
        /*0330*/ 	.word	0x00000010
        /*0334*/ 	.short	0x010a
        /*0336*/ 	.byte	0x08
	.zero		1


	//   ....[35]....
        /*0338*/ 	.word	0x00001b50
        /*033c*/ 	.word	0x000000ff
        /*0340*/ 	.word	0x00000068
        /*0344*/ 	.short	0x0101
        /*0346*/ 	.byte	0x04
	.zero		1


	//   ....[36]....
        /*0348*/ 	.word	0x00001b70
        /*034c*/ 	.word	0x000000ff
        /*0350*/ 	.word	0x00000010
        /*0354*/ 	.short	0x010a
        /*0356*/ 	.byte	0x08
	.zero		1


	//   ....[37]....
        /*0358*/ 	.word	0x00001c20
        /*035c*/ 	.word	0x000000ff
        /*0360*/ 	.word	0x00000010
        /*0364*/ 	.short	0x010a
        /*0366*/ 	.byte	0x31
	.zero		1


	//   ....[38]....
        /*0368*/ 	.word	0x00001d20
        /*036c*/ 	.word	0x000000ff
        /*0370*/ 	.word	0x00000010
        /*0374*/ 	.short	0x010a
        /*0376*/ 	.byte	0x08
	.zero		1


	//   ....[39]....
        /*0378*/ 	.word	0x00002030
        /*037c*/ 	.word	0x00000002
        /*0380*/ 	.word	0x00000070
        /*0384*/ 	.short	0x010a
        /*0386*/ 	.byte	0xff
	.zero		1


	//   ....[40]....
        /*0388*/ 	.word	0x000020f0
        /*038c*/ 	.word	0x00000002
        /*0390*/ 	.word	0x00000000
        /*0394*/ 	.short	0x0101
        /*0396*/ 	.byte	0xff
	.zero		1


	//   ....[41]....
        /*0398*/ 	.word	0x00002650
        /*039c*/ 	.word	0x000000ff
        /*03a0*/ 	.word	0x00000000
        /*03a4*/ 	.short	0x010a
        /*03a6*/ 	.byte	0x04
	.zero		1


	//   ....[42]....
        /*03a8*/ 	.word	0x000026f0
        /*03ac*/ 	.word	0x00000000
        /*03b0*/ 	.word	0x00000000
        /*03b4*/ 	.short	0x010a
        /*03b6*/ 	.byte	0xff
	.zero		1


	//   ....[43]....
        /*03b8*/ 	.word	0x00002810
        /*03bc*/ 	.word	0x00000000
        /*03c0*/ 	.word	0x000000d0
        /*03c4*/ 	.short	0x010a
        /*03c6*/ 	.byte	0xff
	.zero		1


	//   ....[44]....
        /*03c8*/ 	.word	0x00002880
        /*03cc*/ 	.word	0x00000000
        /*03d0*/ 	.word	0x00000000
        /*03d4*/ 	.short	0x0101
        /*03d6*/ 	.byte	0xff
	.zero		1


	//   ....[45]....
        /*03d8*/ 	.word	0x000028a0
        /*03dc*/ 	.word	0x000000ff
        /*03e0*/ 	.word	0x00000080
        /*03e4*/ 	.short	0x010a
        /*03e6*/ 	.byte	0x05
	.zero		1


	//   ....[46]....
        /*03e8*/ 	.word	0x000029c0
        /*03ec*/ 	.word	0x00000000
        /*03f0*/ 	.word	0x00000070
        /*03f4*/ 	.short	0x010a
        /*03f6*/ 	.byte	0xff
	.zero		1


	//   ....[47]....
        /*03f8*/ 	.word	0x00002ac0
        /*03fc*/ 	.word	0x00000000
        /*0400*/ 	.word	0x00000000
        /*0404*/ 	.short	0x0101
        /*0406*/ 	.byte	0xff
	.zero		1


	//   ....[48]....
        /*0408*/ 	.word	0x00002b50
        /*040c*/ 	.word	0x000000ff
        /*0410*/ 	.word	0x00000080
        /*0414*/ 	.short	0x0106
        /*0416*/ 	.byte	0x05
	.zero		1


	//   ....[49]....
        /*0418*/ 	.word	0x00002b70
        /*041c*/ 	.word	0x000000ff
        /*0420*/ 	.word	0x00000080
        /*0424*/ 	.short	0x010a
        /*0426*/ 	.byte	0x05
	.zero		1


	//   ....[50]....
        /*0428*/ 	.word	0x00002c00
        /*042c*/ 	.word	0x000000ff
        /*0430*/ 	.word	0x00000080
        /*0434*/ 	.short	0x0106
        /*0436*/ 	.byte	0x04
	.zero		1


	//   ....[51]....
        /*0438*/ 	.word	0x00002c40
        /*043c*/ 	.word	0x00000000
        /*0440*/ 	.word	0x00000080
        /*0444*/ 	.short	0x010a
        /*0446*/ 	.byte	0xff
	.zero		1


	//   ....[52]....
        /*0448*/ 	.word	0x00003200
        /*044c*/ 	.word	0x00000000
        /*0450*/ 	.word	0x00000070
        /*0454*/ 	.short	0x010a
        /*0456*/ 	.byte	0xff
	.zero		1


	//   ....[53]....
        /*0458*/ 	.word	0x00003310
        /*045c*/ 	.word	0x00000003
        /*0460*/ 	.word	0x00000000
        /*0464*/ 	.short	0x0101
        /*0466*/ 	.byte	0xff
	.zero		1


	//   ....[54]....
        /*0468*/ 	.word	0x00003320
        /*046c*/ 	.word	0x000000ff
        /*0470*/ 	.word	0x00000000
        /*0474*/ 	.short	0x010a
        /*0476*/ 	.byte	0x07
	.zero		1


	//   ....[55]....
        /*0478*/ 	.word	0x000033a0
        /*047c*/ 	.word	0x000000ff
        /*0480*/ 	.word	0x000000b0
        /*0484*/ 	.short	0x010a
        /*0486*/ 	.byte	0x06
	.zero		1


	//   ....[56]....
        /*0488*/ 	.word	0x00003470
        /*048c*/ 	.word	0x000000ff
        /*0490*/ 	.word	0x00000000
        /*0494*/ 	.short	0x010a
        /*0496*/ 	.byte	0x0b
	.zero		1


	//   ....[57]....
        /*0498*/ 	.word	0x000035a0
        /*049c*/ 	.word	0x000000ff
        /*04a0*/ 	.word	0x00000000
        /*04a4*/ 	.short	0x010a
        /*04a6*/ 	.byte	0x22
	.zero		1


	//   ....[58]....
        /*04a8*/ 	.word	0x00003980
        /*04ac*/ 	.word	0x000000ff
        /*04b0*/ 	.word	0x00000000
        /*04b4*/ 	.short	0x010a
        /*04b6*/ 	.byte	0x06
	.zero		1


	//   ....[59]....
        /*04b8*/ 	.word	0x00003a10
        /*04bc*/ 	.word	0x000000ff
        /*04c0*/ 	.word	0x00000000
        /*04c4*/ 	.short	0x010a
        /*04c6*/ 	.byte	0x06
	.zero		1


	//   ....[60]....
        /*04c8*/ 	.word	0x00003aa0
        /*04cc*/ 	.word	0x000000ff
        /*04d0*/ 	.word	0x00000000
        /*04d4*/ 	.short	0x010a
        /*04d6*/ 	.byte	0x06
	.zero		1


	//   ....[61]....
        /*04d8*/ 	.word	0x00003b30
        /*04dc*/ 	.word	0x000000ff
        /*04e0*/ 	.word	0x00000000
        /*04e4*/ 	.short	0x010a
        /*04e6*/ 	.byte	0x07
	.zero		1


	//   ....[62]....
        /*04e8*/ 	.word	0x00003fb0
        /*04ec*/ 	.word	0x00000000
        /*04f0*/ 	.word	0x00000070
        /*04f4*/ 	.short	0x010a
        /*04f6*/ 	.byte	0xff
	.zero		1


	//   ....[63]....
        /*04f8*/ 	.word	0x00004070
        /*04fc*/ 	.word	0x00000000
        /*0500*/ 	.word	0x00000000
        /*0504*/ 	.short	0x0101
        /*0506*/ 	.byte	0xff
	.zero		1


	//   ....[64]....
        /*0508*/ 	.word	0x00004390
        /*050c*/ 	.word	0x000000ff
        /*0510*/ 	.word	0x00000068
        /*0514*/ 	.short	0x010a
        /*0516*/ 	.byte	0x07
	.zero		1


	//   ....[65]....
        /*0518*/ 	.word	0x00004580
        /*051c*/ 	.word	0x000000ff
        /*0520*/ 	.word	0x00000040
        /*0524*/ 	.short	0x010a
        /*0526*/ 	.byte	0x07
	.zero		1


	//   ....[66]....
        /*0528*/ 	.word	0x00004700
        /*052c*/ 	.word	0x000000ff
        /*0530*/ 	.word	0x00000020
        /*0534*/ 	.short	0x010b
        /*0536*/ 	.byte	0x07
	.zero		1


	//   ....[67]....
        /*0538*/ 	.word	0x00004710
        /*053c*/ 	.word	0x000000ff
        /*0540*/ 	.word	0x00000000
        /*0544*/ 	.short	0x0101
        /*0546*/ 	.byte	0x08
	.zero		1


	//   ....[68]....
        /*0548*/ 	.word	0x00004720
        /*054c*/ 	.word	0x000000ff
        /*0550*/ 	.word	0x00000048
        /*0554*/ 	.short	0x010a
        /*0556*/ 	.byte	0x07
	.zero		1


	//   ....[69]....
        /*0558*/ 	.word	0x00004870
        /*055c*/ 	.word	0x000000ff
        /*0560*/ 	.word	0x00000028
        /*0564*/ 	.short	0x010b
        /*0566*/ 	.byte	0x07
	.zero		1


	//   ....[70]....
        /*0568*/ 	.word	0x00004880
        /*056c*/ 	.word	0x000000ff
        /*0570*/ 	.word	0x00000000
        /*0574*/ 	.short	0x0101
        /*0576*/ 	.byte	0x08
	.zero		1


	//   ....[71]....
        /*0578*/ 	.word	0x00004890
        /*057c*/ 	.word	0x000000ff
        /*0580*/ 	.word	0x00000050
        /*0584*/ 	.short	0x010a
        /*0586*/ 	.byte	0x07
	.zero		1


	//   ....[72]....
        /*0588*/ 	.word	0x00004a10
        /*058c*/ 	.word	0x000000ff
        /*0590*/ 	.word	0x00000030
        /*0594*/ 	.short	0x010b
        /*0596*/ 	.byte	0x07
	.zero		1


	//   ....[73]....
        /*0598*/ 	.word	0x00004a50
        /*059c*/ 	.word	0x000000ff
        /*05a0*/ 	.word	0x00000000
        /*05a4*/ 	.short	0x0101
        /*05a6*/ 	.byte	0x08
	.zero		1


	//   ....[74]....
        /*05a8*/ 	.word	0x00004a90
        /*05ac*/ 	.word	0x000000ff
        /*05b0*/ 	.word	0x00000058
        /*05b4*/ 	.short	0x010a
        /*05b6*/ 	.byte	0x07
	.zero		1


	//   ....[75]....
        /*05b8*/ 	.word	0x00004cd0
        /*05bc*/ 	.word	0x000000ff
        /*05c0*/ 	.word	0x00000038
        /*05c4*/ 	.short	0x010b
        /*05c6*/ 	.byte	0x07
	.zero		1


	//   ....[76]....
        /*05c8*/ 	.word	0x00004cf0
        /*05cc*/ 	.word	0x000000ff
        /*05d0*/ 	.word	0x00000000
        /*05d4*/ 	.short	0x0101
        /*05d6*/ 	.byte	0x0d
	.zero		1


	//   ....[77]....
        /*05d8*/ 	.word	0x00004d20
        /*05dc*/ 	.word	0x000000ff
        /*05e0*/ 	.word	0x00000040
        /*05e4*/ 	.short	0x010a
        /*05e6*/ 	.byte	0x07
	.zero		1


	//   ....[78]....
        /*05e8*/ 	.word	0x00004d40
        /*05ec*/ 	.word	0x000000ff
        /*05f0*/ 	.word	0x00000048
        /*05f4*/ 	.short	0x010a
        /*05f6*/ 	.byte	0x07
	.zero		1


	//   ....[79]....
        /*05f8*/ 	.word	0x00004d60
        /*05fc*/ 	.word	0x000000ff
        /*0600*/ 	.word	0x00000050
        /*0604*/ 	.short	0x010a
        /*0606*/ 	.byte	0x07
	.zero		1


	//   ....[80]....
        /*0608*/ 	.word	0x00004da0
        /*060c*/ 	.word	0x00000000
        /*0610*/ 	.word	0x00000058
        /*0614*/ 	.short	0x010a
        /*0616*/ 	.byte	0xff
	.zero		1


	//   ....[81]....
        /*0618*/ 	.word	0x00005100
        /*061c*/ 	.word	0x00000000
        /*0620*/ 	.word	0x00000070
        /*0624*/ 	.short	0x010a
        /*0626*/ 	.byte	0xff
	.zero		1


	//   ....[82]....
        /*0628*/ 	.word	0x00005210
        /*062c*/ 	.word	0x00000000
        /*0630*/ 	.word	0x00000000
        /*0634*/ 	.short	0x0101
        /*0636*/ 	.byte	0xff
	.zero		1


	//   ....[83]....
        /*0638*/ 	.word	0x00005c90
        /*063c*/ 	.word	0x000000ff
        /*0640*/ 	.word	0x00000020
        /*0644*/ 	.short	0x010a
        /*0646*/ 	.byte	0x24
	.zero		1


	//   ....[84]....
        /*0648*/ 	.word	0x00005cd0
        /*064c*/ 	.word	0x00000040
        /*0650*/ 	.word	0x00000090
        /*0654*/ 	.short	0x010a
        /*0656*/ 	.byte	0xff
	.zero		1


	//   ....[85]....
        /*0658*/ 	.word	0x00005e40
        /*065c*/ 	.word	0x000000ff
        /*0660*/ 	.word	0x00000020
        /*0664*/ 	.short	0x010a
        /*0666*/ 	.byte	0x24
	.zero		1


	//   ....[86]....
        /*0668*/ 	.word	0x00005f40
        /*066c*/ 	.word	0x00000040
        /*0670*/ 	.word	0x00000090
        /*0674*/ 	.short	0x010a
        /*0676*/ 	.byte	0xff
	.zero		1


	//   ....[87]....
        /*0678*/ 	.word	0x00006a40
        /*067c*/ 	.word	0x00000000
        /*0680*/ 	.word	0x00000000
        /*0684*/ 	.short	0x0101
        /*0686*/ 	.byte	0xff
	.zero		1


	//   ....[88]....
        /*0688*/ 	.word	0x00006a50
        /*068c*/ 	.word	0x00000002
        /*0690*/ 	.word	0x00000020
        /*0694*/ 	.short	0x010a
        /*0696*/ 	.byte	0xff
	.zero		1


	//   ....[89]....
        /*0698*/ 	.word	0x00006b20
        /*069c*/ 	.word	0x00000002
        /*06a0*/ 	.word	0x00000020
        /*06a4*/ 	.short	0x010a
        /*06a6*/ 	.byte	0xff
	.zero		1


	//   ....[90]....
        /*06a8*/ 	.word	0x000076a0
        /*06ac*/ 	.word	0x0000004a
        /*06b0*/ 	.word	0x00000000
        /*06b4*/ 	.short	0x0101
        /*06b6*/ 	.byte	0xff
	.zero		1


	//   ....[91]....
        /*06b8*/ 	.word	0x000076c0
        /*06bc*/ 	.word	0x00000000
        /*06c0*/ 	.word	0x00000020
        /*06c4*/ 	.short	0x010a
        /*06c6*/ 	.byte	0xff
	.zero		1


	//   ....[92]....
        /*06c8*/ 	.word	0x00007780
        /*06cc*/ 	.word	0x00000000
        /*06d0*/ 	.word	0x00000020
        /*06d4*/ 	.short	0x010a
        /*06d6*/ 	.byte	0xff
	.zero		1


	//   ....[93]....
        /*06d8*/ 	.word	0x00008300
        /*06dc*/ 	.word	0x0000004a
        /*06e0*/ 	.word	0x00000000
        /*06e4*/ 	.short	0x0101
        /*06e6*/ 	.byte	0xff
	.zero		1


	//   ....[94]....
        /*06e8*/ 	.word	0x00008320
        /*06ec*/ 	.word	0x00000002
        /*06f0*/ 	.word	0x00000020
        /*06f4*/ 	.short	0x010a
        /*06f6*/ 	.byte	0xff
	.zero		1


	//   ....[95]....
        /*06f8*/ 	.word	0x000083e0
        /*06fc*/ 	.word	0x00000002
        /*0700*/ 	.word	0x00000020
        /*0704*/ 	.short	0x010a
        /*0706*/ 	.byte	0xff
	.zero		1


	//   ....[96]....
        /*0708*/ 	.word	0x00008800
        /*070c*/ 	.word	0x000000ff
        /*0710*/ 	.word	0x00000000
        /*0714*/ 	.short	0x0101
        /*0716*/ 	.byte	0x05
	.zero		1


	//   ....[97]....
        /*0718*/ 	.word	0x00008fc0
        /*071c*/ 	.word	0x00000000
        /*0720*/ 	.word	0x00000000
        /*0724*/ 	.short	0x0101
        /*0726*/ 	.byte	0xff
	.zero		1


	//   ....[98]....
        /*0728*/ 	.word	0x00009230
        /*072c*/ 	.word	0x000000ff
        /*0730*/ 	.word	0x00000000
        /*0734*/ 	.short	0x0101
        /*0736*/ 	.byte	0x04
	.zero		1


	//   ....[99]....
        /*0738*/ 	.word	0x00009250
        /*073c*/ 	.word	0x00000002
        /*0740*/ 	.word	0x000000e0
        /*0744*/ 	.short	0x010a
        /*0746*/ 	.byte	0xff
	.zero		1


	//   ....[100]....
        /*0748*/ 	.word	0x000092b0
        /*074c*/ 	.word	0x00000002
        /*0750*/ 	.word	0x00000010
        /*0754*/ 	.short	0x010a
        /*0756*/ 	.byte	0xff
	.zero		1


	//   ....[101]....
        /*0758*/ 	.word	0x00009310
        /*075c*/ 	.word	0x00000002
        /*0760*/ 	.word	0x00000010
        /*0764*/ 	.short	0x010a
        /*0766*/ 	.byte	0xff
	.zero		1


	//   ....[102]....
        /*0768*/ 	.word	0x00009360
        /*076c*/ 	.word	0x00000002
        /*0770*/ 	.word	0x00000070
        /*0774*/ 	.short	0x010a
        /*0776*/ 	.byte	0xff
	.zero		1


	//   ....[103]....
        /*0778*/ 	.word	0x000093c0
        /*077c*/ 	.word	0x00000000
        /*0780*/ 	.word	0x00000000
        /*0784*/ 	.short	0x010a
        /*0786*/ 	.byte	0xff
	.zero		1


	//   ....[104]....
        /*0788*/ 	.word	0x00009410
        /*078c*/ 	.word	0x00000000
        /*0790*/ 	.word	0x000000d0
        /*0794*/ 	.short	0x010a
        /*0796*/ 	.byte	0xff
	.zero		1


	//   ....[105]....
        /*0798*/ 	.word	0x00009470
        /*079c*/ 	.word	0x00000000
        /*07a0*/ 	.word	0x00000080
        /*07a4*/ 	.short	0x010a
        /*07a6*/ 	.byte	0xff
	.zero		1


	//   ....[106]....
        /*07a8*/ 	.word	0x000094c0
        /*07ac*/ 	.word	0x00000000
        /*07b0*/ 	.word	0x00000070
        /*07b4*/ 	.short	0x010a
        /*07b6*/ 	.byte	0xff
	.zero		1


	//   ....[107]....
        /*07b8*/ 	.word	0x00009520
        /*07bc*/ 	.word	0x00000000
        /*07c0*/ 	.word	0x00000080
        /*07c4*/ 	.short	0x010a
        /*07c6*/ 	.byte	0xff
	.zero		1


	//   ....[108]....
        /*07c8*/ 	.word	0x00009570
        /*07cc*/ 	.word	0x00000000
        /*07d0*/ 	.word	0x00000070
        /*07d4*/ 	.short	0x010a
        /*07d6*/ 	.byte	0xff
	.zero		1


	//   ....[109]....
        /*07d8*/ 	.word	0x000095d0
        /*07dc*/ 	.word	0x00000002
        /*07e0*/ 	.word	0x000000b0
        /*07e4*/ 	.short	0x010a
        /*07e6*/ 	.byte	0xff
	.zero		1


	//   ....[110]....
        /*07e8*/ 	.word	0x00009630
        /*07ec*/ 	.word	0x00000000
        /*07f0*/ 	.word	0x00000000
        /*07f4*/ 	.short	0x010a
        /*07f6*/ 	.byte	0xff
	.zero		1


	//   ....[111]....
        /*07f8*/ 	.word	0x00009690
        /*07fc*/ 	.word	0x00000000
        /*0800*/ 	.word	0x00000000
        /*0804*/ 	.short	0x010a
        /*0806*/ 	.byte	0xff
	.zero		1


	//   ....[112]....
        /*0808*/ 	.word	0x000096f0
        /*080c*/ 	.word	0x00000000
        /*0810*/ 	.word	0x00000000
        /*0814*/ 	.short	0x010a
        /*0816*/ 	.byte	0xff
	.zero		1


	//   ....[113]....
        /*0818*/ 	.word	0x00009750
        /*081c*/ 	.word	0x00000000
        /*0820*/ 	.word	0x00000000
        /*0824*/ 	.short	0x010a
        /*0826*/ 	.byte	0xff
	.zero		1


	//   ....[114]....
        /*0828*/ 	.word	0x000097b0
        /*082c*/ 	.word	0x00000000
        /*0830*/ 	.word	0x00000000
        /*0834*/ 	.short	0x010a
        /*0836*/ 	.byte	0xff
	.zero		1


	//   ....[115]....
        /*0838*/ 	.word	0x00009800
        /*083c*/ 	.word	0x00000000
        /*0840*/ 	.word	0x00000070
        /*0844*/ 	.short	0x010a
        /*0846*/ 	.byte	0xff
	.zero		1


	//   ....[116]....
        /*0848*/ 	.word	0x00009860
        /*084c*/ 	.word	0x00000000
        /*0850*/ 	.word	0x00000068
        /*0854*/ 	.short	0x010a
        /*0856*/ 	.byte	0xff
	.zero		1


	//   ....[117]....
        /*0858*/ 	.word	0x000098c0
        /*085c*/ 	.word	0x00000000
        /*0860*/ 	.word	0x00000040
        /*0864*/ 	.short	0x010a
        /*0866*/ 	.byte	0xff
	.zero		1


	//   ....[118]....
        /*0868*/ 	.word	0x00009920
        /*086c*/ 	.word	0x00000000
        /*0870*/ 	.word	0x00000048
        /*0874*/ 	.short	0x010a
        /*0876*/ 	.byte	0xff
	.zero		1


	//   ....[119]....
        /*0878*/ 	.word	0x00009980
        /*087c*/ 	.word	0x00000000
        /*0880*/ 	.word	0x00000050
        /*0884*/ 	.short	0x010a
        /*0886*/ 	.byte	0xff
	.zero		1


	//   ....[120]....
        /*0888*/ 	.word	0x000099e0
        /*088c*/ 	.word	0x00000000
        /*0890*/ 	.word	0x00000058
        /*0894*/ 	.short	0x010a
        /*0896*/ 	.byte	0xff
	.zero		1


	//   ....[121]....
        /*0898*/ 	.word	0x00009a40
        /*089c*/ 	.word	0x00000000
        /*08a0*/ 	.word	0x00000040
        /*08a4*/ 	.short	0x010a
        /*08a6*/ 	.byte	0xff
	.zero		1


	//   ....[122]....
        /*08a8*/ 	.word	0x00009aa0
        /*08ac*/ 	.word	0x00000000
        /*08b0*/ 	.word	0x00000048
        /*08b4*/ 	.short	0x010a
        /*08b6*/ 	.byte	0xff
	.zero		1


	//   ....[123]....
        /*08b8*/ 	.word	0x00009b00
        /*08bc*/ 	.word	0x00000000
        /*08c0*/ 	.word	0x00000050
        /*08c4*/ 	.short	0x010a
        /*08c6*/ 	.byte	0xff
	.zero		1


	//   ....[124]....
        /*08c8*/ 	.word	0x00009b50
        /*08cc*/ 	.word	0x00000000
        /*08d0*/ 	.word	0x00000070
        /*08d4*/ 	.short	0x010a
        /*08d6*/ 	.byte	0xff
	.zero		1


	//   ....[125]....
        /*08d8*/ 	.word	0x00009bb0
        /*08dc*/ 	.word	0x00000000
        /*08e0*/ 	.word	0x00000020
        /*08e4*/ 	.short	0x010a
        /*08e6*/ 	.byte	0xff
	.zero		1


	//   ....[126]....
        /*08e8*/ 	.word	0x00009c00
        /*08ec*/ 	.word	0x00000040
        /*08f0*/ 	.word	0x00000090
        /*08f4*/ 	.short	0x010a
        /*08f6*/ 	.byte	0xff
	.zero		1


	//   ....[127]....
        /*08f8*/ 	.word	0x00009c50
        /*08fc*/ 	.word	0x00000002
        /*0900*/ 	.word	0x00000020
        /*0904*/ 	.short	0x010a
        /*0906*/ 	.byte	0xff
	.zero		1


	//   ....[128]....
        /*0908*/ 	.word	0x00009ca0
        /*090c*/ 	.word	0x00000000
        /*0910*/ 	.word	0x00000020
        /*0914*/ 	.short	0x010a
        /*0916*/ 	.byte	0xff
	.zero		1


	//   ....[129]....
        /*0918*/ 	.word	0x00009cf0
        /*091c*/ 	.word	0x00000002
        /*0920*/ 	.word	0x00000020
        /*0924*/ 	.short	0x010a
        /*0926*/ 	.byte	0xff
	.zero		1


	//----- nvinfo : EIATTR_NUM_MBARRIERS
	.align		4
.L_47:
        /*0928*/ 	.byte	0x03, 0x38
        /*092a*/ 	.short	0x001e


	//----- nvinfo : EIATTR_EXIT_INSTR_OFFSETS
	.align		4
        /*092c*/ 	.byte	0x04, 0x1c
        /*092e*/ 	.short	(.L_49 - .L_48)


	//   ....[0]....
.L_48:
        /*0930*/ 	.word	0x00002720


	//   ....[1]....
        /*0934*/ 	.word	0x00002c10


	//   ....[2]....
        /*0938*/ 	.word	0x00002c70


	//   ....[3]....
        /*093c*/ 	.word	0x00003d90


	//   ....[4]....
        /*0940*/ 	.word	0x00004dd0


	//   ....[5]....
        /*0944*/ 	.word	0x00004e10


	//   ....[6]....
        /*0948*/ 	.word	0x00009120


	//   ....[7]....
        /*094c*/ 	.word	0x000091a0


	//   ....[8]....
        /*0950*/ 	.word	0x000091d0


	//   ....[9]....
        /*0954*/ 	.word	0x00009240


	//----- nvinfo : EIATTR_MAX_THREADS
	.align		4
.L_49:
        /*0958*/ 	.byte	0x04, 0x05
        /*095a*/ 	.short	(.L_51 - .L_50)
.L_50:
        /*095c*/ 	.word	0x00000100
        /*0960*/ 	.word	0x00000001
        /*0964*/ 	.word	0x00000001


	//----- nvinfo : EIATTR_CRS_STACK_SIZE
	.align		4
.L_51:
        /*0968*/ 	.byte	0x04, 0x1e
        /*096a*/ 	.short	(.L_53 - .L_52)
.L_52:
        /*096c*/ 	.word	0x00000000


	//----- nvinfo : EIATTR_CBANK_PARAM_SIZE
	.align		4
.L_53:
        /*0970*/ 	.byte	0x03, 0x19
        /*0972*/ 	.short	0x0800


	//----- nvinfo : EIATTR_PARAM_CBANK
	.align		4
        /*0974*/ 	.byte	0x04, 0x0a
        /*0976*/ 	.short	(.L_55 - .L_54)
	.align		4
.L_54:
        /*0978*/ 	.word	index@(.nv.constant0._ZN7cutlass13device_kernelINS_4gemm6kernel13GemmUniversalIN4cute5tupleIJiiiiEEENS1_10collective13CollectiveMmaINS1_35MainloopSm100TmaUmmaWarpSpecializedILi2ELi2ELi4ENS5_IJNS4_1CILi1EEESB_SB_EEEEENS5_IJNSA_ILi64EEENSA_ILi256EEENSA_ILi128EEEEEENS_10bfloat16_tENS5_IJlSB_lEEESI_NS5_IJSB_llEEENS4_8TiledMMAINS4_8MMA_AtomIJNS4_20SM100_MMA_F16BF16_SSISI_SI_fLi64ELi256ELNS4_4UMMA5MajorE0ELSP_1ELNSO_7ScaleInE0ELSQ_0EEEEEENS4_6LayoutISC_NS5_IJNSA_ILi0EEESU_SU_EEEEENS5_IJNS4_10UnderscoreESX_SX_EEEEENS4_13SM90_TMA_LOADENS4_14ComposedLayoutINS4_7SwizzleILi3ELi4ELi3EEENS4_18smem_ptr_flag_bitsILi16EEENST_INS5_IJNSA_ILi8EEESE_EEENS5_IJSE_SB_EEEEEEEvNS4_8identityES10_NS11_IS13_S15_NST_INS5_IJSE_S16_EEENS5_IJSB_SE_EEEEEEEvS1B_EENS_8epilogue10collective18CollectiveEpilogueINS1H_23Sm100TmaWarpSpecializedILi4ELi2ELi32ELb1ELb0EEEJSH_NS5_IJNST_ISE_SB_EES1M_EEESI_SJ_SI_SJ_NS1H_6fusion15FusionCallbacksIS1L_NS1O_17LinearCombinationISI_fSI_fLNS_15FloatRoundStyleE2EEESH_S1N_JEEENS4_5SM1004TMEM4LOAD26SM100_TMEM_LOAD_16dp256b8xES10_S1A_NS4_17SM75_U32x4_LDSM_NENS4_14SM90_TMA_STOREES1A_NS4_17SM90_U32x4_STSM_NENS4_39AutoVectorizingCopyWithAssumedAlignmentILi128EEEEEEvvEEEEvNT_6ParamsE)
        /*097c*/ 	.short	0x0380
        /*097e*/ 	.short	0x0800


	//----- nvinfo : EIATTR_SW_WAR
	.align		4
.L_55:
        /*0980*/ 	.byte	0x04, 0x36
        /*0982*/ 	.short	(.L_57 - .L_56)
.L_56:
        /*0984*/ 	.word	0x00000008
.L_57:


//--------------------- .nv.callgraph             --------------------------
	.section	.nv.callgraph,"",@"SHT_CUDA_CALLGRAPH"
	.align	4
	.sectionentsize	8
	.align		4
        /*0000*/ 	.word	0x00000000
	.align		4
        /*0004*/ 	.word	0xffffffff
	.align		4
        /*0008*/ 	.word	index@(_ZN7cutlass13device_kernelINS_4gemm6kernel13GemmUniversalIN4cute5tupleIJiiiiEEENS1_10collective13CollectiveMmaINS1_35MainloopSm100TmaUmmaWarpSpecializedILi2ELi2ELi4ENS5_IJNS4_1CILi1EEESB_SB_EEEEENS5_IJNSA_ILi64EEENSA_ILi256EEENSA_ILi128EEEEEENS_10bfloat16_tENS5_IJlSB_lEEESI_NS5_IJSB_llEEENS4_8TiledMMAINS4_8MMA_AtomIJNS4_20SM100_MMA_F16BF16_SSISI_SI_fLi64ELi256ELNS4_4UMMA5MajorE0ELSP_1ELNSO_7ScaleInE0ELSQ_0EEEEEENS4_6LayoutISC_NS5_IJNSA_ILi0EEESU_SU_EEEEENS5_IJNS4_10UnderscoreESX_SX_EEEEENS4_13SM90_TMA_LOADENS4_14ComposedLayoutINS4_7SwizzleILi3ELi4ELi3EEENS4_18smem_ptr_flag_bitsILi16EEENST_INS5_IJNSA_ILi8EEESE_EEENS5_IJSE_SB_EEEEEEEvNS4_8identityES10_NS11_IS13_S15_NST_INS5_IJSE_S16_EEENS5_IJSB_SE_EEEEEEEvS1B_EENS_8epilogue10collective18CollectiveEpilogueINS1H_23Sm100TmaWarpSpecializedILi4ELi2ELi32ELb1ELb0EEEJSH_NS5_IJNST_ISE_SB_EES1M_EEESI_SJ_SI_SJ_NS1H_6fusion15FusionCallbacksIS1L_NS1O_17LinearCombinationISI_fSI_fLNS_15FloatRoundStyleE2EEESH_S1N_JEEENS4_5SM1004TMEM4LOAD26SM100_TMEM_LOAD_16dp256b8xES10_S1A_NS4_17SM75_U32x4_LDSM_NENS4_14SM90_TMA_STOREES1A_NS4_17SM90_U32x4_STSM_NENS4_39AutoVectorizingCopyWithAssumedAlignmentILi128EEEEEEvvEEEEvNT_6ParamsE)
	.align		4
        /*000c*/ 	.word	index@(__assertfail)
	.align		4
        /*0010*/ 	.word	0x00000000
	.align		4
        /*0014*/ 	.word	0xfffffffe
	.align		4
        /*0018*/ 	.word	0x00000000
	.align		4
        /*001c*/ 	.word	0xfffffffd
	.align		4
        /*0020*/ 	.word	0x00000000
	.align		4
        /*0024*/ 	.word	0xfffffffc


//--------------------- .nv.constant4             --------------------------
	.section	.nv.constant4,"a",@progbits
	.align	8
	.align		8
.nv.constant4:
        /*0000*/ 	.dword	__assertfail
	.align		8
        /*0008*/ 	.dword	__unnamed_1
	.align		8
        /*0010*/ 	.dword	__unnamed_2
	.align		8
        /*0018*/ 	.dword	_ZN40_INTERNAL_870a5d97_4_k_cu_5f16b46a_322154cuda3std3__45__cpo5beginE
	.align		8
        /*0020*/ 	.dword	_ZN40_INTERNAL_870a5d97_4_k_cu_5f16b46a_322154cuda3std3__45__cpo3endE
	.align		8
        /*0028*/ 	.dword	_ZN40_INTERNAL_870a5d97_4_k_cu_5f16b46a_322154cuda3std3__45__cpo6cbeginE
	.align		8
        /*0030*/ 	.dword	_ZN40_INTERNAL_870a5d97_4_k_cu_5f16b46a_322154cuda3std3__45__cpo4cendE
	.align		8
        /*0038*/ 	.dword	_ZN40_INTERNAL_870a5d97_4_k_cu_5f16b46a_322154cuda3std3__442_GLOBAL__N__870a5d97_4_k_cu_5f16b46a_322156ignoreE
	.align		8
        /*0040*/ 	.dword	_ZN40_INTERNAL_870a5d97_4_k_cu_5f16b46a_322154cuda3std3__419piecewise_constructE
	.align		8
        /*0048*/ 	.dword	_ZN40_INTERNAL_870a5d97_4_k_cu_5f16b46a_322154cuda3std3__48in_placeE
	.align		8
        /*0050*/ 	.dword	_ZN40_INTERNAL_870a5d97_4_k_cu_5f16b46a_322154cuda3std6ranges3__45__cpo4swapE
	.align		8
        /*0058*/ 	.dword	_ZN40_INTERNAL_870a5d97_4_k_cu_5f16b46a_322154cuda3std6ranges3__45__cpo9iter_moveE
	.align		8
        /*0060*/ 	.dword	_ZN40_INTERNAL_870a5d97_4_k_cu_5f16b46a_322154cute7productE
	.align		8
        /*0068*/ 	.dword	_ZN40_INTERNAL_870a5d97_4_k_cu_5f16b46a_322154cute1_E
	.align		8
        /*0070*/ 	.dword	$str$25
	.align		8
        /*0078*/ 	.dword	$str$26
	.align		8
        /*0080*/ 	.dword	$str$27
	.align		8
        /*0088*/ 	.dword	$str$28


//--------------------- .text._ZN7cutlass13device_kernelINS_4gemm6kernel13GemmUniversalIN4cute5tupleIJiiiiEEENS1_10collective13CollectiveMmaINS1_35MainloopSm100TmaUmmaWarpSpecializedILi2ELi2ELi4ENS5_IJNS4_1CILi1EEESB_SB_EEEEENS5_IJNSA_ILi64EEENSA_ILi256EEENSA_ILi128EEEEEENS_10bfloat16_tENS5_IJlSB_lEEESI_NS5_IJSB_llEEENS4_8TiledMMAINS4_8MMA_AtomIJNS4_20SM100_MMA_F16BF16_SSISI_SI_fLi64ELi256ELNS4_4UMMA5MajorE0ELSP_1ELNSO_7ScaleInE0ELSQ_0EEEEEENS4_6LayoutISC_NS5_IJNSA_ILi0EEESU_SU_EEEEENS5_IJNS4_10UnderscoreESX_SX_EEEEENS4_13SM90_TMA_LOADENS4_14ComposedLayoutINS4_7SwizzleILi3ELi4ELi3EEENS4_18smem_ptr_flag_bitsILi16EEENST_INS5_IJNSA_ILi8EEESE_EEENS5_IJSE_SB_EEEEEEEvNS4_8identityES10_NS11_IS13_S15_NST_INS5_IJSE_S16_EEENS5_IJSB_SE_EEEEEEEvS1B_EENS_8epilogue10collective18CollectiveEpilogueINS1H_23Sm100TmaWarpSpecializedILi4ELi2ELi32ELb1ELb0EEEJSH_NS5_IJNST_ISE_SB_EES1M_EEESI_SJ_SI_SJ_NS1H_6fusion15FusionCallbacksIS1L_NS1O_17LinearCombinationISI_fSI_fLNS_15FloatRoundStyleE2EEESH_S1N_JEEENS4_5SM1004TMEM4LOAD26SM100_TMEM_LOAD_16dp256b8xES10_S1A_NS4_17SM75_U32x4_LDSM_NENS4_14SM90_TMA_STOREES1A_NS4_17SM90_U32x4_STSM_NENS4_39AutoVectorizingCopyWithAssumedAlignmentILi128EEEEEEvvEEEEvNT_6ParamsE --------------------------
	.section	.text._ZN7cutlass13device_kernelINS_4gemm6kernel13GemmUniversalIN4cute5tupleIJiiiiEEENS1_10collective13CollectiveMmaINS1_35MainloopSm100TmaUmmaWarpSpecializedILi2ELi2ELi4ENS5_IJNS4_1CILi1EEESB_SB_EEEEENS5_IJNSA_ILi64EEENSA_ILi256EEENSA_ILi128EEEEEENS_10bfloat16_tENS5_IJlSB_lEEESI_NS5_IJSB_llEEENS4_8TiledMMAINS4_8MMA_AtomIJNS4_20SM100_MMA_F16BF16_SSISI_SI_fLi64ELi256ELNS4_4UMMA5MajorE0ELSP_1ELNSO_7ScaleInE0ELSQ_0EEEEEENS4_6LayoutISC_NS5_IJNSA_ILi0EEESU_SU_EEEEENS5_IJNS4_10UnderscoreESX_SX_EEEEENS4_13SM90_TMA_LOADENS4_14ComposedLayoutINS4_7SwizzleILi3ELi4ELi3EEENS4_18smem_ptr_flag_bitsILi16EEENST_INS5_IJNSA_ILi8EEESE_EEENS5_IJSE_SB_EEEEEEEvNS4_8identityES10_NS11_IS13_S15_NST_INS5_IJSE_S16_EEENS5_IJSB_SE_EEEEEEEvS1B_EENS_8epilogue10collective18CollectiveEpilogueINS1H_23Sm100TmaWarpSpecializedILi4ELi2ELi32ELb1ELb0EEEJSH_NS5_IJNST_ISE_SB_EES1M_EEESI_SJ_SI_SJ_NS1H_6fusion15FusionCallbacksIS1L_NS1O_17LinearCombinationISI_fSI_fLNS_15FloatRoundStyleE2EEESH_S1N_JEEENS4_5SM1004TMEM4LOAD26SM100_TMEM_LOAD_16dp256b8xES10_S1A_NS4_17SM75_U32x4_LDSM_NENS4_14SM90_TMA_STOREES1A_NS4_17SM90_U32x4_STSM_NENS4_39AutoVectorizingCopyWithAssumedAlignmentILi128EEEEEEvvEEEEvNT_6ParamsE,"ax",@progbits
	.align	128
.text._ZN7cutlass13device_kernelINS_4gemm6kernel13GemmUniversalIN4cute5tupleIJiiiiEEENS1_10collective13CollectiveMmaINS1_35MainloopSm100TmaUmmaWarpSpecializedILi2ELi2ELi4ENS5_IJNS4_1CILi1EEESB_SB_EEEEENS5_IJNSA_ILi64EEENSA_ILi256EEENSA_ILi128EEEEEENS_10bfloat16_tENS5_IJlSB_lEEESI_NS5_IJSB_llEEENS4_8TiledMMAINS4_8MMA_AtomIJNS4_20SM100_MMA_F16BF16_SSISI_SI_fLi64ELi256ELNS4_4UMMA5MajorE0ELSP_1ELNSO_7ScaleInE0ELSQ_0EEEEEENS4_6LayoutISC_NS5_IJNSA_ILi0EEESU_SU_EEEEENS5_IJNS4_10UnderscoreESX_SX_EEEEENS4_13SM90_TMA_LOADENS4_14ComposedLayoutINS4_7SwizzleILi3ELi4ELi3EEENS4_18smem_ptr_flag_bitsILi16EEENST_INS5_IJNSA_ILi8EEESE_EEENS5_IJSE_SB_EEEEEEEvNS4_8identityES10_NS11_IS13_S15_NST_INS5_IJSE_S16_EEENS5_IJSB_SE_EEEEEEEvS1B_EENS_8epilogue10collective18CollectiveEpilogueINS1H_23Sm100TmaWarpSpecializedILi4ELi2ELi32ELb1ELb0EEEJSH_NS5_IJNST_ISE_SB_EES1M_EEESI_SJ_SI_SJ_NS1H_6fusion15FusionCallbacksIS1L_NS1O_17LinearCombinationISI_fSI_fLNS_15FloatRoundStyleE2EEESH_S1N_JEEENS4_5SM1004TMEM4LOAD26SM100_TMEM_LOAD_16dp256b8xES10_S1A_NS4_17SM75_U32x4_LDSM_NENS4_14SM90_TMA_STOREES1A_NS4_17SM90_U32x4_STSM_NENS4_39AutoVectorizingCopyWithAssumedAlignmentILi128EEEEEEvvEEEEvNT_6ParamsE:
        .type           _ZN7cutlass13device_kernelINS_4gemm6kernel13GemmUniversalIN4cute5tupleIJiiiiEEENS1_10collective13CollectiveMmaINS1_35MainloopSm100TmaUmmaWarpSpecializedILi2ELi2ELi4ENS5_IJNS4_1CILi1EEESB_SB_EEEEENS5_IJNSA_ILi64EEENSA_ILi256EEENSA_ILi128EEEEEENS_10bfloat16_tENS5_IJlSB_lEEESI_NS5_IJSB_llEEENS4_8TiledMMAINS4_8MMA_AtomIJNS4_20SM100_MMA_F16BF16_SSISI_SI_fLi64ELi256ELNS4_4UMMA5MajorE0ELSP_1ELNSO_7ScaleInE0ELSQ_0EEEEEENS4_6LayoutISC_NS5_IJNSA_ILi0EEESU_SU_EEEEENS5_IJNS4_10UnderscoreESX_SX_EEEEENS4_13SM90_TMA_LOADENS4_14ComposedLayoutINS4_7SwizzleILi3ELi4ELi3EEENS4_18smem_ptr_flag_bitsILi16EEENST_INS5_IJNSA_ILi8EEESE_EEENS5_IJSE_SB_EEEEEEEvNS4_8identityES10_NS11_IS13_S15_NST_INS5_IJSE_S16_EEENS5_IJSB_SE_EEEEEEEvS1B_EENS_8epilogue10collective18CollectiveEpilogueINS1H_23Sm100TmaWarpSpecializedILi4ELi2ELi32ELb1ELb0EEEJSH_NS5_IJNST_ISE_SB_EES1M_EEESI_SJ_SI_SJ_NS1H_6fusion15FusionCallbacksIS1L_NS1O_17LinearCombinationISI_fSI_fLNS_15FloatRoundStyleE2EEESH_S1N_JEEENS4_5SM1004TMEM4LOAD26SM100_TMEM_LOAD_16dp256b8xES10_S1A_NS4_17SM75_U32x4_LDSM_NENS4_14SM90_TMA_STOREES1A_NS4_17SM90_U32x4_STSM_NENS4_39AutoVectorizingCopyWithAssumedAlignmentILi128EEEEEEvvEEEEvNT_6ParamsE,@function
        .size           _ZN7cutlass13device_kernelINS_4gemm6kernel13GemmUniversalIN4cute5tupleIJiiiiEEENS1_10collective13CollectiveMmaINS1_35MainloopSm100TmaUmmaWarpSpecializedILi2ELi2ELi4ENS5_IJNS4_1CILi1EEESB_SB_EEEEENS5_IJNSA_ILi64EEENSA_ILi256EEENSA_ILi128EEEEEENS_10bfloat16_tENS5_IJlSB_lEEESI_NS5_IJSB_llEEENS4_8TiledMMAINS4_8MMA_AtomIJNS4_20SM100_MMA_F16BF16_SSISI_SI_fLi64ELi256ELNS4_4UMMA5MajorE0ELSP_1ELNSO_7ScaleInE0ELSQ_0EEEEEENS4_6LayoutISC_NS5_IJNSA_ILi0EEESU_SU_EEEEENS5_IJNS4_10UnderscoreESX_SX_EEEEENS4_13SM90_TMA_LOADENS4_14ComposedLayoutINS4_7SwizzleILi3ELi4ELi3EEENS4_18smem_ptr_flag_bitsILi16EEENST_INS5_IJNSA_ILi8EEESE_EEENS5_IJSE_SB_EEEEEEEvNS4_8identityES10_NS11_IS13_S15_NST_INS5_IJSE_S16_EEENS5_IJSB_SE_EEEEEEEvS1B_EENS_8epilogue10collective18CollectiveEpilogueINS1H_23Sm100TmaWarpSpecializedILi4ELi2ELi32ELb1ELb0EEEJSH_NS5_IJNST_ISE_SB_EES1M_EEESI_SJ_SI_SJ_NS1H_6fusion15FusionCallbacksIS1L_NS1O_17LinearCombinationISI_fSI_fLNS_15FloatRoundStyleE2EEESH_S1N_JEEENS4_5SM1004TMEM4LOAD26SM100_TMEM_LOAD_16dp256b8xES10_S1A_NS4_17SM75_U32x4_LDSM_NENS4_14SM90_TMA_STOREES1A_NS4_17SM90_U32x4_STSM_NENS4_39AutoVectorizingCopyWithAssumedAlignmentILi128EEEEEEvvEEEEvNT_6ParamsE,(.L_x_174 - _ZN7cutlass13device_kernelINS_4gemm6kernel13GemmUniversalIN4cute5tupleIJiiiiEEENS1_10collective13CollectiveMmaINS1_35MainloopSm100TmaUmmaWarpSpecializedILi2ELi2ELi4ENS5_IJNS4_1CILi1EEESB_SB_EEEEENS5_IJNSA_ILi64EEENSA_ILi256EEENSA_ILi128EEEEEENS_10bfloat16_tENS5_IJlSB_lEEESI_NS5_IJSB_llEEENS4_8TiledMMAINS4_8MMA_AtomIJNS4_20SM100_MMA_F16BF16_SSISI_SI_fLi64ELi256ELNS4_4UMMA5MajorE0ELSP_1ELNSO_7ScaleInE0ELSQ_0EEEEEENS4_6LayoutISC_NS5_IJNSA_ILi0EEESU_SU_EEEEENS5_IJNS4_10UnderscoreESX_SX_EEEEENS4_13SM90_TMA_LOADENS4_14ComposedLayoutINS4_7SwizzleILi3ELi4ELi3EEENS4_18smem_ptr_flag_bitsILi16EEENST_INS5_IJNSA_ILi8EEESE_EEENS5_IJSE_SB_EEEEEEEvNS4_8identityES10_NS11_IS13_S15_NST_INS5_IJSE_S16_EEENS5_IJSB_SE_EEEEEEEvS1B_EENS_8epilogue10collective18CollectiveEpilogueINS1H_23Sm100TmaWarpSpecializedILi4ELi2ELi32ELb1ELb0EEEJSH_NS5_IJNST_ISE_SB_EES1M_EEESI_SJ_SI_SJ_NS1H_6fusion15FusionCallbacksIS1L_NS1O_17LinearCombinationISI_fSI_fLNS_15FloatRoundStyleE2EEESH_S1N_JEEENS4_5SM1004TMEM4LOAD26SM100_TMEM_LOAD_16dp256b8xES10_S1A_NS4_17SM75_U32x4_LDSM_NENS4_14SM90_TMA_STOREES1A_NS4_17SM90_U32x4_STSM_NENS4_39AutoVectorizingCopyWithAssumedAlignmentILi128EEEEEEvvEEEEvNT_6ParamsE)
        .other          _ZN7cutlass13device_kernelINS_4gemm6kernel13GemmUniversalIN4cute5tupleIJiiiiEEENS1_10collective13CollectiveMmaINS1_35MainloopSm100TmaUmmaWarpSpecializedILi2ELi2ELi4ENS5_IJNS4_1CILi1EEESB_SB_EEEEENS5_IJNSA_ILi64EEENSA_ILi256EEENSA_ILi128EEEEEENS_10bfloat16_tENS5_IJlSB_lEEESI_NS5_IJSB_llEEENS4_8TiledMMAINS4_8MMA_AtomIJNS4_20SM100_MMA_F16BF16_SSISI_SI_fLi64ELi256ELNS4_4UMMA5MajorE0ELSP_1ELNSO_7ScaleInE0ELSQ_0EEEEEENS4_6LayoutISC_NS5_IJNSA_ILi0EEESU_SU_EEEEENS5_IJNS4_10UnderscoreESX_SX_EEEEENS4_13SM90_TMA_LOADENS4_14ComposedLayoutINS4_7SwizzleILi3ELi4ELi3EEENS4_18smem_ptr_flag_bitsILi16EEENST_INS5_IJNSA_ILi8EEESE_EEENS5_IJSE_SB_EEEEEEEvNS4_8identityES10_NS11_IS13_S15_NST_INS5_IJSE_S16_EEENS5_IJSB_SE_EEEEEEEvS1B_EENS_8epilogue10collective18CollectiveEpilogueINS1H_23Sm100TmaWarpSpecializedILi4ELi2ELi32ELb1ELb0EEEJSH_NS5_IJNST_ISE_SB_EES1M_EEESI_SJ_SI_SJ_NS1H_6fusion15FusionCallbacksIS1L_NS1O_17LinearCombinationISI_fSI_fLNS_15FloatRoundStyleE2EEESH_S1N_JEEENS4_5SM1004TMEM4LOAD26SM100_TMEM_LOAD_16dp256b8xES10_S1A_NS4_17SM75_U32x4_LDSM_NENS4_14SM90_TMA_STOREES1A_NS4_17SM90_U32x4_STSM_NENS4_39AutoVectorizingCopyWithAssumedAlignmentILi128EEEEEEvvEEEEvNT_6ParamsE,@"STO_CUDA_ENTRY STV_DEFAULT"
_ZN7cutlass13device_kernelINS_4gemm6kernel13GemmUniversalIN4cute5tupleIJiiiiEEENS1_10collective13CollectiveMmaINS1_35MainloopSm100TmaUmmaWarpSpecializedILi2ELi2ELi4ENS5_IJNS4_1CILi1EEESB_SB_EEEEENS5_IJNSA_ILi64EEENSA_ILi256EEENSA_ILi128EEEEEENS_10bfloat16_tENS5_IJlSB_lEEESI_NS5_IJSB_llEEENS4_8TiledMMAINS4_8MMA_AtomIJNS4_20SM100_MMA_F16BF16_SSISI_SI_fLi64ELi256ELNS4_4UMMA5MajorE0ELSP_1ELNSO_7ScaleInE0ELSQ_0EEEEEENS4_6LayoutISC_NS5_IJNSA_ILi0EEESU_SU_EEEEENS5_IJNS4_10UnderscoreESX_SX_EEEEENS4_13SM90_TMA_LOADENS4_14ComposedLayoutINS4_7SwizzleILi3ELi4ELi3EEENS4_18smem_ptr_flag_bitsILi16EEENST_INS5_IJNSA_ILi8EEESE_EEENS5_IJSE_SB_EEEEEEEvNS4_8identityES10_NS11_IS13_S15_NST_INS5_IJSE_S16_EEENS5_IJSB_SE_EEEEEEEvS1B_EENS_8epilogue10collective18CollectiveEpilogueINS1H_23Sm100TmaWarpSpecializedILi4ELi2ELi32ELb1ELb0EEEJSH_NS5_IJNST_ISE_SB_EES1M_EEESI_SJ_SI_SJ_NS1H_6fusion15FusionCallbacksIS1L_NS1O_17LinearCombinationISI_fSI_fLNS_15FloatRoundStyleE2EEESH_S1N_JEEENS4_5SM1004TMEM4LOAD26SM100_TMEM_LOAD_16dp256b8xES10_S1A_NS4_17SM75_U32x4_LDSM_NENS4_14SM90_TMA_STOREES1A_NS4_17SM90_U32x4_STSM_NENS4_39AutoVectorizingCopyWithAssumedAlignmentILi128EEEEEEvvEEEEvNT_6ParamsE:
[----:B------:R-:W1:Y:S01]  /*0000*/  LDC R1, c[0x0][0x37c] ;  /* 0x0000df00ff017b82 */ /* 0x000e620000000800 */
[----:B------:R-:W2:Y:S01]  /*0010*/  S2R R101, SR_TID.X ;  /* 0x0000000000657919 */ /* 0x000ea20000002100 */
[----:B------:R-:W3:Y:S01]  /*0020*/  LDCU.64 UR4, c[0x0][0x890] ;  /* 0x00011200ff0477ac */ /* 0x000ee20008000a00 */
[----:B------:R-:W-:Y:S02]  /*0030*/  PRMT R88, RZ, 0x7610, R88 ;  /* 0x00007610ff587816 */ /* 0x000fe40000000058 */
[----:B------:R-:W-:Y:S01]  /*0040*/  ELECT P5, URZ, PT ;  /* 0x0000000000ff782f */ /* 0x000fe200038a0000 */
[----:B------:R-:W4:Y:S01]  /*0050*/  LDCU.64 UR46, c[0x0][0x358] ;  /* 0x00006b00ff2e77ac */ /* 0x000f220008000a00 */
[----:B---3--:R-:W-:-:S04]  /*0060*/  UISETP.NE.U32.AND UP0, UPT, UR4, URZ, UPT ;  /* 0x000000ff0400728c */ /* 0x008fc8000bf05070 */
[----:B------:R-:W-:Y:S01]  /*0070*/  UISETP.NE.AND.EX UP0, UPT, UR5, URZ, UPT, UP0 ;  /* 0x000000ff0500728c */ /* 0x000fe2000bf05300 */
[----:B--2---:R-:W-:-:S05]  /*0080*/  SHF.R.U32.HI R93, RZ, 0x5, R101 ;  /* 0x00000005ff5d7819 */ /* 0x004fca0000011665 */
[----:B------:R-:W2:Y:S02]  /*0090*/  SHFL.IDX PT, R0, R93, RZ, 0x1f ;  /* 0x00001fff5d007589 */ /* 0x000ea400000e0000 */
[----:B--2---:R-:W-:Y:S01]  /*00a0*/  R2UR UR8, R0 ;  /* 0x00000000000872ca */ /* 0x004fe200000e0000 */
[----:B-1--4-:R-:W-:-:S14]  /*00b0*/  BRA.U UP0, `(.L_x_0) ;  /* 0x00000001002c7547 */ /* 0x012fdc000b800000 */
[----:B------:R-:W1:Y:S02]  /*00c0*/  LDCU.64 UR6, c[0x0][0x888] ;  /* 0x00011100ff0677ac */ /* 0x000e640008000a00 */
[----:B-1----:R-:W-:-:S04]  /*00d0*/  UISETP.NE.U32.AND UP0, UPT, UR6, URZ, UPT ;  /* 0x000000ff0600728c */ /* 0x002fc8000bf05070 */
[----:B------:R-:W-:-:S09]  /*00e0*/  UISETP.NE.AND.EX UP0, UPT, UR7, URZ, UPT, UP0 ;  /* 0x000000ff0700728c */ /* 0x000fd2000bf05300 */
[----:B------:R-:W-:Y:S05]  /*00f0*/  BRA.U !UP0, `(.L_x_1) ;  /* 0x0000000108107547 */ /* 0x000fea000b800000 */
[----:B------:R-:W1:Y:S02]  /*0100*/  LDC.64 R2, c[0x0][0x888] ;  /* 0x00022200ff027b82 */ /* 0x000e640000000a00 */
[----:B-1----:R1:W5:Y:S01]  /*0110*/  LDG.E R49, desc[UR46][R2.64] ;  /* 0x0000002e02317981 */ /* 0x002362000c1e1900 */
[----:B------:R-:W-:Y:S01]  /*0120*/  HFMA2 R88, -RZ, RZ, 0, 5.9604644775390625e-08 ;  /* 0x00000001ff587431 */ /* 0x000fe200000001ff */
[----:B------:R-:W-:Y:S05]  /*0130*/  BRA `(.L_x_0) ;  /* 0x00000000000c7947 */ /* 0x000fea0003800000 */
.L_x_1:
[----:B------:R-:W1:Y:S01]  /*0140*/  LDCU UR6, c[0x0][0x880] ;  /* 0x00011000ff0677ac */ /* 0x000e620008000800 */
[----:B------:R-:W-:Y:S01]  /*0150*/  HFMA2 R88, -RZ, RZ, 0, 5.9604644775390625e-08 ;  /* 0x00000001ff587431 */ /* 0x000fe200000001ff */
[----:B-1----:R-:W-:-:S07]  /*0160*/  MOV R49, UR6 ;  /* 0x0000000600317c02 */ /* 0x002fce0008000f00 */
.L_x_0:
[----:B------:R-:W2:Y:S02]  /*0170*/  LDCU.64 UR6, c[0x0][0x8b0] ;  /* 0x00011600ff0677ac */ /* 0x000ea40008000a00 */
[----:B--2---:R-:W-:-:S04]  /*0180*/  UISETP.NE.U32.AND UP0, UPT, UR6, URZ, UPT ;  /* 0x000000ff0600728c */ /* 0x004fc8000bf05070 */
[----:B------:R-:W-:-:S09]  /*0190*/  UISETP.NE.AND.EX UP0, UPT, UR7, URZ, UPT, UP0 ;  /* 0x000000ff0700728c */ /* 0x000fd2000bf05300 */
[----:B------:R-:W-:Y:S05]  /*01a0*/  BRA.U UP0, `(.L_x_2) ;  /* 0x0000000100247547 */ /* 0x000fea000b800000 */
[----:B------:R-:W2:Y:S02]  /*01b0*/  LDCU.64 UR6, c[0x0][0x8a8] ;  /* 0x00011500ff0677ac */ /* 0x000ea40008000a00 */
[----:B--2---:R-:W-:-:S04]  /*01c0*/  UISETP.NE.U32.AND UP0, UPT, UR6, URZ, UPT ;  /* 0x000000ff0600728c */ /* 0x004fc8000bf05070 */
[----:B------:R-:W-:-:S09]  /*01d0*/  UISETP.NE.AND.EX UP0, UPT, UR7, URZ, UPT, UP0 ;  /* 0x000000ff0700728c */ /* 0x000fd2000bf05300 */
[----:B------:R-:W-:Y:S05]  /*01e0*/  BRA.U !UP0, `(.L_x_3) ;  /* 0x00000001080c7547 */ /* 0x000fea000b800000 */
[----:B-1----:R-:W1:Y:S02]  /*01f0*/  LDC.64 R2, c[0x0][0x8a8] ;  /* 0x00022a00ff027b82 */ /* 0x002e640000000a00 */
[----:B-1----:R2:W5:Y:S01]  /*0200*/  LDG.E R47, desc[UR46][R2.64] ;  /* 0x0000002e022f7981 */ /* 0x002562000c1e1900 */
[----:B------:R-:W-:Y:S05]  /*0210*/  BRA `(.L_x_2) ;  /* 0x0000000000087947 */ /* 0x000fea0003800000 */
.L_x_3:
[----:B------:R-:W2:Y:S02]  /*0220*/  LDCU UR6, c[0x0][0x8a0] ;  /* 0x00011400ff0677ac */ /* 0x000ea40008000800 */
[----:B--2---:R-:W-:Y:S02]  /*0230*/  MOV R47, UR6 ;  /* 0x00000006002f7c02 */ /* 0x004fe40008000f00 */
.L_x_2:
[----:B------:R-:W-:Y:S01]  /*0240*/  IMAD.U32 R0, RZ, RZ, UR8 ;  /* 0x00000008ff007e24 */ /* 0x000fe2000f8e00ff */
[----:B------:R-:W-:Y:S04]  /*0250*/  BSSY.RECONVERGENT B0, `(.L_x_4) ;  /* 0x000000c000007945 */ /* 0x000fe80003800200 */
[C---:B------:R-:W-:Y:S02]  /*0260*/  ISETP.NE.OR P1, PT, R0.reuse, 0x1, !P5 ;  /* 0x000000010000780c */ /* 0x040fe40006f25670 */
[----:B------:R-:W-:-:S11]  /*0270*/  ISETP.NE.OR P0, PT, R0, 0x3, !P5 ;  /* 0x000000030000780c */ /* 0x000fd60006f05670 */
[----:B------:R-:W-:Y:S05]  /*0280*/  @P1 BRA `(.L_x_5) ;  /* 0x0000000000201947 */ /* 0x000fea0003800000 */
[----:B------:R-:W3:Y:S02]  /*0290*/  LDCU.64 UR6, c[0x0][0x348] ;  /* 0x00006900ff0677ac */ /* 0x000ee40008000a00 */
[----:B---3--:R-:W-:Y:S02]  /*02a0*/  UIADD3 UR10, UP1, UPT, UR6, 0x80, URZ ;  /* 0x00000080060a7890 */ /* 0x008fe4000ff3e0ff */
[----:B------:R-:W-:Y:S02]  /*02b0*/  UIADD3 UR6, UP0, UPT, UR6, 0x180, URZ ;  /* 0x0000018006067890 */ /* 0x000fe4000ff1e0ff */
[----:B------:R-:W-:Y:S02]  /*02c0*/  UIADD3.X UR11, UPT, UPT, URZ, UR7, URZ, UP1, !UPT ;  /* 0x00000007ff0b7290 */ /* 0x000fe40008ffe4ff */
[----:B------:R-:W-:-:S07]  /*02d0*/  UIADD3.X UR7, UPT, UPT, URZ, UR7, URZ, UP0, !UPT ;  /* 0x00000007ff077290 */ /* 0x000fce00087fe4ff */
[----:B------:R3:W-:Y:S02]  /*02e0*/  UTMACCTL.PF [UR10] ;  /* 0x000000000a0079b9 */ /* 0x0007e40008040000 */
[----:B------:R3:W-:Y:S02]  /*02f0*/  UTMACCTL.PF [UR6] ;  /* 0x00000000060079b9 */ /* 0x0007e40008040000 */
[----:B---3--:R-:W-:Y:S01]  /*0300*/  NOP ;  /* 0x0000000000007918 */ /* 0x008fe20000000000 */
.L_x_5:
[----:B------:R-:W-:Y:S05]  /*0310*/  BSYNC.RECONVERGENT B0 ;  /* 0x0000000000007941 */ /* 0x000fea0003800200 */
.L_x_4:
[----:B------:R-:W-:Y:S04]  /*0320*/  BSSY.RECONVERGENT B0, `(.L_x_6) ;  /* 0x000000a000007945 */ /* 0x000fe80003800200 */
        /* <DEDUP_REMOVED lines=9> */
.L_x_7:
[----:B------:R-:W-:Y:S05]  /*03c0*/  BSYNC.RECONVERGENT B0 ;  /* 0x0000000000007941 */ /* 0x000fea0003800200 */
.L_x_6:
[----:B------:R-:W3:Y:S01]  /*03d0*/  LDCU.64 UR6, c[0x0][0x888] ;  /* 0x00011100ff0677ac */ /* 0x000ee20008000a00 */
[----:B------:R-:W-:Y:S02]  /*03e0*/  UISETP.EQ.U32.AND UP1, UPT, UR4, URZ, UPT ;  /* 0x000000ff0400728c */ /* 0x000fe4000bf22070 */
[----:B------:R-:W-:Y:S02]  /*03f0*/  UPLOP3.LUT UP2, UPT, UPT, UPT, UPT, 0x80, 0x8 ;  /* 0x000000000008789c */ /* 0x000fe40003f4f070 */
[----:B---3--:R-:W-:-:S04]  /*0400*/  UISETP.NE.U32.AND UP0, UPT, UR6, URZ, UPT ;  /* 0x000000ff0600728c */ /* 0x008fc8000bf05070 */
[----:B------:R-:W-:-:S04]  /*0410*/  UISETP.NE.AND.EX UP0, UPT, UR7, URZ, UPT, UP0 ;  /* 0x000000ff0700728c */ /* 0x000fc8000bf05300 */
[----:B------:R-:W-:-:S04]  /*0420*/  UISETP.EQ.OR.EX UP3, UPT, UR5, URZ, !UP0, UP1 ;  /* 0x000000ff0500728c */ /* 0x000fc8000c762710 */
[----:B------:R-:W-:-:S05]  /*0430*/  UP2UR UR49, UPR, URZ, 0x8 ;  /* 0x00000008ff317883 */ /* 0x000fca0008000000 */
[----:B------:R-:W-:Y:S07]  /*0440*/  BRA.U !UP3, `(.L_x_8) ;  /* 0x000000010b207547 */ /* 0x000fee000b800000 */
[----:B------:R-:W-:Y:S01]  /*0450*/  UISETP.NE.U32.AND UP2, UPT, UR4, URZ, UPT ;  /* 0x000000ff0400728c */ /* 0x000fe2000bf45070 */
[----:B-----5:R-:W-:Y:S01]  /*0460*/  FSETP.NEU.AND P0, PT, R49, RZ, PT ;  /* 0x000000ff3100720b */ /* 0x020fe20003f0d000 */
[----:B------:R-:W-:Y:S02]  /*0470*/  USEL UR4, URZ, 0xffffffff, UP0 ;  /* 0xffffffffff047887 */ /* 0x000fe40008000000 */
[----:B------:R-:W-:-:S10]  /*0480*/  UISETP.NE.AND.EX UP2, UPT, UR5, URZ, UPT, UP2 ;  /* 0x000000ff0500728c */ /* 0x000fd4000bf45320 */
[----:B------:R-:W-:Y:S01]  /*0490*/  VOTEU.ANY UP1, P0 ;  /* 0x0000000000ff7886 */ /* 0x000fe20000020100 */
[----:B------:R-:W-:-:S04]  /*04a0*/  @!UP2 USEL UR4, URZ, 0xffffffff, UP1 ;  /* 0xffffffffff04a887 */ /* 0x000fc80008800000 */
[----:B------:R-:W-:-:S04]  /*04b0*/  ULOP3.LUT UR4, UR4, 0x1, URZ, 0xc0, !UPT ;  /* 0x0000000104047892 */ /* 0x000fc8000f8ec0ff */
[----:B------:R-:W-:-:S11]  /*04c0*/  UISETP.NE.U32.AND UP2, UPT, UR4, 0x1, UPT ;  /* 0x000000010400788c */ /* 0x000fd6000bf45070 */
.L_x_8:
[----:B-12---:R-:W1:Y:S01]  /*04d0*/  SHFL.IDX PT, R2, R93, RZ, 0x1f ;  /* 0x00001fff5d027589 */ /* 0x006e6200000e0000 */
[----:B------:R-:W-:-:S04]  /*04e0*/  UISETP.NE.AND UP1, UPT, UR8, 0x2, UPT ;  /* 0x000000020800788c */ /* 0x000fc8000bf25270 */
[----:B------:R-:W-:Y:S01]  /*04f0*/  USEL UR6, URZ, 0x1, UP1 ;  /* 0x00000001ff067887 */ /* 0x000fe20008800000 */
[----:B-1----:R-:W-:-:S13]  /*0500*/  ISETP.NE.AND P0, PT, R2, RZ, PT ;  /* 0x000000ff0200720c */ /* 0x002fda0003f05270 */
[----:B------:R-:W-:Y:S05]  /*0510*/  @P0 BRA `(.L_x_9) ;  /* 0x0000000000380947 */ /* 0x000fea0003800000 */
[----:B------:R-:W1:Y:S01]  /*0520*/  S2UR UR5, SR_CgaCtaId ;  /* 0x00000000000579c3 */ /* 0x000e620000008800 */
[----:B------:R-:W-:Y:S01]  /*0530*/  UMOV UR7, 0x400 ;  /* 0x0000040000077882 */ /* 0x000fe20000000000 */
[----:B------:R-:W-:Y:S01]  /*0540*/  UMOV UR4, 0x1 ;  /* 0x0000000100047882 */ /* 0x000fe20000000000 */
[----:B------:R-:W-:Y:S01]  /*0550*/  ELECT P0, URZ, PT ;  /* 0x0000000000ff782f */ /* 0x000fe20003800000 */
[----:B------:R-:W-:-:S04]  /*0560*/  UIADD3 UR10, UPT, UPT, -UR4, 0x100000, URZ ;  /* 0x00100000040a7890 */ /* 0x000fc8000fffe1ff */
[----:B------:R-:W-:Y:S02]  /*0570*/  USHF.L.U32 UR11, UR10, 0xb, URZ ;  /* 0x0000000b0a0b7899 */ /* 0x000fe400080006ff */
[----:B------:R-:W-:Y:S02]  /*0580*/  USHF.L.U32 UR10, UR10, 0x1, URZ ;  /* 0x000000010a0a7899 */ /* 0x000fe400080006ff */
[----:B-1----:R-:W-:Y:S01]  /*0590*/  ULEA UR5, UR5, UR7, 0x18 ;  /* 0x0000000705057291 */ /* 0x002fe2000f8ec0ff */
[----:B------:R-:W1:Y:S11]  /*05a0*/  FENCE.VIEW.ASYNC.S ;  /* 0x00000000000073c6 */ /* 0x000e760000000000 */
[----:B-1----:R1:W2:Y:S01]  /*05b0*/  SYNCS.EXCH.64 URZ, [UR5], UR10 ;  /* 0x0000000a05ff75b2 */ /* 0x0022a20008000100 */
[----:B------:R1:W3:Y:S01]  /*05c0*/  SYNCS.EXCH.64 URZ, [UR5+0x10], UR10 ;  /* 0x0000100a05ff75b2 */ /* 0x0002e20008000100 */
[----:B------:R1:W4:Y:S01]  /*05d0*/  SYNCS.EXCH.64 URZ, [UR5+0x8], UR10 ;  /* 0x0000080a05ff75b2 */ /* 0x0003220008000100 */
[----:B------:R1:W1:Y:S01]  /*05e0*/  SYNCS.EXCH.64 URZ, [UR5+0x18], UR10 ;  /* 0x0000180a05ff75b2 */ /* 0x0002620008000100 */
[----:B------:R-:W-:Y:S01]  /*05f0*/  NOP ;  /* 0x0000000000007918 */ /* 0x000fe20000000000 */
.L_x_9:
[----:B------:R-:W2:Y:S01]  /*0600*/  SHFL.IDX PT, R2, R93, RZ, 0x1f ;  /* 0x00001fff5d027589 */ /* 0x000ea200000e0000 */
[----:B------:R-:W-:Y:S01]  /*0610*/  NOP ;  /* 0x0000000000007918 */ /* 0x000fe20000000000 */
[----:B--2---:R-:W-:-:S13]  /*0620*/  ISETP.NE.AND P0, PT, R2, 0x1, PT ;  /* 0x000000010200780c */ /* 0x004fda0003f05270 */
[----:B------:R-:W-:Y:S05]  /*0630*/  @P0 BRA `(.L_x_10) ;  /* 0x0000000000580947 */ /* 0x000fea0003800000 */
[----:B------:R-:W2:Y:S01]  /*0640*/  S2UR UR7, SR_CgaCtaId ;  /* 0x00000000000779c3 */ /* 0x000ea20000008800 */
[----:B------:R-:W-:Y:S01]  /*0650*/  UMOV UR9, 0x400 ;  /* 0x0000040000097882 */ /* 0x000fe20000000000 */
[----:B-1----:R-:W-:Y:S01]  /*0660*/  UMOV UR5, 0x20 ;  /* 0x0000002000057882 */ /* 0x002fe20000000000 */
[----:B------:R-:W-:Y:S01]  /*0670*/  UMOV UR4, 0x80 ;  /* 0x0000008000047882 */ /* 0x000fe20000000000 */
[----:B------:R-:W-:-:S04]  /*0680*/  UIADD3 UR10, UPT, UPT, -UR5, 0x100000, URZ ;  /* 0x00100000050a7890 */ /* 0x000fc8000fffe1ff */
[----:B------:R-:W-:Y:S02]  /*0690*/  USHF.L.U32 UR11, UR10, 0xb, URZ ;  /* 0x0000000b0a0b7899 */ /* 0x000fe400080006ff */
[----:B------:R-:W-:Y:S02]  /*06a0*/  USHF.L.U32 UR10, UR10, 0x1, URZ ;  /* 0x000000010a0a7899 */ /* 0x000fe400080006ff */
[----:B------:R-:W-:-:S04]  /*06b0*/  UIADD3 UR4, UPT, UPT, -UR4, 0x100000, URZ ;  /* 0x0010000004047890 */ /* 0x000fc8000fffe1ff */
[----:B------:R-:W-:Y:S02]  /*06c0*/  USHF.L.U32 UR5, UR4, 0xb, URZ ;  /* 0x0000000b04057899 */ /* 0x000fe400080006ff */
[----:B------:R-:W-:Y:S01]  /*06d0*/  USHF.L.U32 UR4, UR4, 0x1, URZ ;  /* 0x0000000104047899 */ /* 0x000fe200080006ff */
[----:B------:R-:W-:Y:S01]  /*06e0*/  ELECT P0, URZ, PT ;  /* 0x0000000000ff782f */ /* 0x000fe20003800000 */
[----:B--2---:R-:W-:Y:S01]  /*06f0*/  ULEA UR7, UR7, UR9, 0x18 ;  /* 0x0000000907077291 */ /* 0x004fe2000f8ec0ff */
[----:B------:R-:W1:Y:S11]  /*0700*/  FENCE.VIEW.ASYNC.S ;  /* 0x00000000000073c6 */ /* 0x000e760000000000 */
[----:B-1----:R2:W1:Y:S01]  /*0710*/  SYNCS.EXCH.64 URZ, [UR7+0x20], UR10 ;  /* 0x0000200a07ff75b2 */ /* 0x0024620008000100 */
[----:B------:R2:W1:Y:S01]  /*0720*/  SYNCS.EXCH.64 URZ, [UR7+0x40], UR4 ;  /* 0x0000400407ff75b2 */ /* 0x0004620008000100 */
[----:B------:R2:W1:Y:S01]  /*0730*/  SYNCS.EXCH.64 URZ, [UR7+0x28], UR10 ;  /* 0x0000280a07ff75b2 */ /* 0x0004620008000100 */
[----:B------:R2:W1:Y:S01]  /*0740*/  SYNCS.EXCH.64 URZ, [UR7+0x48], UR4 ;  /* 0x0000480407ff75b2 */ /* 0x0004620008000100 */
[----:B------:R2:W1:Y:S01]  /*0750*/  SYNCS.EXCH.64 URZ, [UR7+0x30], UR10 ;  /* 0x0000300a07ff75b2 */ /* 0x0004620008000100 */
[----:B------:R2:W1:Y:S01]  /*0760*/  SYNCS.EXCH.64 URZ, [UR7+0x50], UR4 ;  /* 0x0000500407ff75b2 */ /* 0x0004620008000100 */
[----:B------:R2:W1:Y:S01]  /*0770*/  SYNCS.EXCH.64 URZ, [UR7+0x38], UR10 ;  /* 0x0000380a07ff75b2 */ /* 0x0004620008000100 */
[----:B------:R2:W1:Y:S02]  /*0780*/  SYNCS.EXCH.64 URZ, [UR7+0x58], UR4 ;  /* 0x0000580407ff75b2 */ /* 0x0004640008000100 */
[----:B--2---:R-:W-:Y:S01]  /*0790*/  NOP ;  /* 0x0000000000007918 */ /* 0x004fe20000000000 */
.L_x_10:
[----:B------:R-:W2:Y:S01]  /*07a0*/  SHFL.IDX PT, R2, R93, RZ, 0x1f ;  /* 0x00001fff5d027589 */ /* 0x000ea200000e0000 */
[----:B------:R-:W-:Y:S01]  /*07b0*/  NOP ;  /* 0x0000000000007918 */ /* 0x000fe20000000000 */
[----:B--2---:R-:W-:-:S13]  /*07c0*/  ISETP.NE.AND P0, PT, R2, 0x3, PT ;  /* 0x000000030200780c */ /* 0x004fda0003f05270 */
[----:B------:R-:W-:Y:S05]  /*07d0*/  @P0 BRA `(.L_x_11) ;  /* 0x0000000000300947 */ /* 0x000fea0003800000 */
[----:B-1----:R-:W1:Y:S01]  /*07e0*/  S2UR UR5, SR_CgaCtaId ;  /* 0x00000000000579c3 */ /* 0x002e620000008800 */
        /* <DEDUP_REMOVED lines=8> */
[----:B-1----:R2:W1:Y:S01]  /*0870*/  SYNCS.EXCH.64 URZ, [UR5+0x60], UR10 ;  /* 0x0000600a05ff75b2 */ /* 0x0024620008000100 */
[----:B------:R2:W1:Y:S02]  /*0880*/  SYNCS.EXCH.64 URZ, [UR5+0x68], UR10 ;  /* 0x0000680a05ff75b2 */ /* 0x0004640008000100 */
[----:B--2---:R-:W-:Y:S01]  /*0890*/  NOP ;  /* 0x0000000000007918 */ /* 0x004fe20000000000 */
.L_x_11:
[----:B------:R-:W2:Y:S01]  /*08a0*/  SHFL.IDX PT, R2, R93, RZ, 0x1f ;  /* 0x00001fff5d027589 */ /* 0x000ea200000e0000 */
[----:B------:R-:W-:Y:S01]  /*08b0*/  NOP ;  /* 0x0000000000007918 */ /* 0x000fe20000000000 */
[----:B--2---:R-:W-:-:S13]  /*08c0*/  ISETP.NE.AND P0, PT, R2, 0x4, PT ;  /* 0x000000040200780c */ /* 0x004fda0003f05270 */
[----:B------:R-:W-:Y:S05]  /*08d0*/  @P0 BRA `(.L_x_12) ;  /* 0x00000000004c0947 */ /* 0x000fea0003800000 */
[----:B-1----:R-:W1:Y:S01]  /*08e0*/  S2UR UR5, SR_CgaCtaId ;  /* 0x00000000000579c3 */ /* 0x002e620000008800 */
[----:B------:R-:W-:Y:S01]  /*08f0*/  UMOV UR9, 0x100 ;  /* 0x0000010000097882 */ /* 0x000fe20000000000 */
[----:B------:R-:W-:Y:S01]  /*0900*/  UMOV UR7, 0x400 ;  /* 0x0000040000077882 */ /* 0x000fe20000000000 */
[----:B------:R-:W-:Y:S01]  /*0910*/  USEL UR9, UR9, 0xe0, UP2 ;  /* 0x000000e009097887 */ /* 0x000fe20009000000 */
[----:B------:R-:W-:Y:S01]  /*0920*/  UMOV UR4, 0x1 ;  /* 0x0000000100047882 */ /* 0x000fe20000000000 */
[----:B------:R-:W-:Y:S01]  /*0930*/  ELECT P0, URZ, PT ;  /* 0x0000000000ff782f */ /* 0x000fe20003800000 */
[----:B------:R-:W-:-:S04]  /*0940*/  UIADD3 UR10, UPT, UPT, -UR4, 0x100000, URZ ;  /* 0x00100000040a7890 */ /* 0x000fc8000fffe1ff */
[----:B------:R-:W-:Y:S02]  /*0950*/  USHF.L.U32 UR11, UR10, 0xb, URZ ;  /* 0x0000000b0a0b7899 */ /* 0x000fe400080006ff */
[----:B------:R-:W-:Y:S02]  /*0960*/  USHF.L.U32 UR10, UR10, 0x1, URZ ;  /* 0x000000010a0a7899 */ /* 0x000fe400080006ff */
[----:B------:R-:W-:-:S04]  /*0970*/  UIADD3 UR12, UPT, UPT, -UR9, 0x100000, URZ ;  /* 0x00100000090c7890 */ /* 0x000fc8000fffe1ff */
[----:B------:R-:W-:Y:S02]  /*0980*/  USHF.L.U32 UR13, UR12, 0xb, URZ ;  /* 0x0000000b0c0d7899 */ /* 0x000fe400080006ff */
[----:B------:R-:W-:Y:S02]  /*0990*/  USHF.L.U32 UR12, UR12, 0x1, URZ ;  /* 0x000000010c0c7899 */ /* 0x000fe400080006ff */
[----:B-1----:R-:W-:Y:S01]  /*09a0*/  ULEA UR5, UR5, UR7, 0x18 ;  /* 0x0000000705057291 */ /* 0x002fe2000f8ec0ff */
[----:B------:R-:W1:Y:S11]  /*09b0*/  FENCE.VIEW.ASYNC.S ;  /* 0x00000000000073c6 */ /* 0x000e760000000000 */
[----:B-1----:R2:W1:Y:S01]  /*09c0*/  SYNCS.EXCH.64 URZ, [UR5+0x70], UR10 ;  /* 0x0000700a05ff75b2 */ /* 0x0024620008000100 */
[----:B------:R2:W1:Y:S01]  /*09d0*/  SYNCS.EXCH.64 URZ, [UR5+0x80], UR12 ;  /* 0x0000800c05ff75b2 */ /* 0x0004620008000100 */
[----:B------:R2:W1:Y:S01]  /*09e0*/  SYNCS.EXCH.64 URZ, [UR5+0x78], UR10 ;  /* 0x0000780a05ff75b2 */ /* 0x0004620008000100 */
[----:B------:R2:W1:Y:S02]  /*09f0*/  SYNCS.EXCH.64 URZ, [UR5+0x88], UR12 ;  /* 0x0000880c05ff75b2 */ /* 0x0004640008000100 */
[----:B--2---:R-:W-:Y:S01]  /*0a00*/  NOP ;  /* 0x0000000000007918 */ /* 0x004fe20000000000 */
.L_x_12:
        /* <DEDUP_REMOVED lines=26> */
.L_x_13:
        /* <DEDUP_REMOVED lines=18> */
.L_x_14:
[----:B-1----:R-:W1:Y:S01]  /*0cd0*/  S2UR UR5, SR_CTAID.X ;  /* 0x00000000000579c3 */ /* 0x002e620000002500 */
[----:B------:R-:W-:-:S05]  /*0ce0*/  CS2R.32 R87, SR_CgaSize ;  /* 0x0000000000577805 */ /* 0x000fca0000008a00 */
[----:B------:R-:W-:-:S05]  /*0cf0*/  IMAD R87, R87, -0xa0, RZ ;  /* 0xffffff6057577824 */ /* 0x000fca00078e02ff */
[----:B------:R-:W-:-:S14]  /*0d00*/  R2UR UR9, R87 ;  /* 0x00000000570972ca */ /* 0x000fdc00000e0000 */
[----:B------:R-:W2:Y:S01]  /*0d10*/  LDCU UR9, c[0x0][UR9+0x2b0] ;  /* 0x00005600090977ac */ /* 0x000ea20008000800 */
[----:B------:R-:W-:Y:S01]  /*0d20*/  NOP ;  /* 0x0000000000007918 */ /* 0x000fe20000000000 */
[----:B------:R-:W-:-:S05]  /*0d30*/  CS2R.32 R87, SR_CgaSize ;  /* 0x0000000000577805 */ /* 0x000fca0000008a00 */
[----:B------:R-:W-:-:S05]  /*0d40*/  IMAD R87, R87, -0xa0, RZ ;  /* 0xffffff6057577824 */ /* 0x000fca00078e02ff */
[----:B------:R-:W-:-:S14]  /*0d50*/  R2UR UR7, R87 ;  /* 0x00000000570772ca */ /* 0x000fdc00000e0000 */
[----:B------:R-:W3:Y:S01]  /*0d60*/  LDCU UR7, c[0x0][UR7+0x2b4] ;  /* 0x00005680070777ac */ /* 0x000ee20008000800 */
[----:B------:R-:W4:Y:S08]  /*0d70*/  S2UR UR4, SR_CTAID.Y ;  /* 0x00000000000479c3 */ /* 0x000f300000002600 */
[----:B------:R-:W3:Y:S01]  /*0d80*/  LDC R10, c[0x0][0xb24] ;  /* 0x0002c900ff0a7b82 */ /* 0x000ee20000000800 */
[----:B-1----:R-:W-:-:S02]  /*0d90*/  I2FP.F32.U32 R87, UR5 ;  /* 0x0000000500577c45 */ /* 0x002fc40008201000 */
[----:B------:R-:W-:-:S05]  /*0da0*/  CS2R.32 R3, SR_CgaSize ;  /* 0x0000000000037805 */ /* 0x000fca0000008a00 */
[----:B------:R-:W-:-:S06]  /*0db0*/  IMAD R3, R3, -0xa0, RZ ;  /* 0xffffff6003037824 */ /* 0x000fcc00078e02ff */
[----:B------:R-:W1:Y:S01]  /*0dc0*/  LDC R3, c[0x0][R3+0x2a0] ;  /* 0x0000a80003037b82 */ /* 0x000e620000000800 */
[----:B------:R-:W-:Y:S01]  /*0dd0*/  MOV R15, UR5 ;  /* 0x00000005000f7c02 */ /* 0x000fe20008000f00 */
[----:B--2---:R-:W-:Y:S01]  /*0de0*/  FMUL R87, R87, UR9 ;  /* 0x0000000957577c20 */ /* 0x004fe20008400000 */
[----:B----4-:R-:W-:Y:S02]  /*0df0*/  I2FP.F32.U32 R86, UR4 ;  /* 0x0000000400567c45 */ /* 0x010fe40008201000 */
[----:B------:R-:W-:-:S05]  /*0e00*/  CS2R.32 R2, SR_CgaSize ;  /* 0x0000000000027805 */ /* 0x000fca0000008a00 */
[----:B------:R-:W-:-:S06]  /*0e10*/  IMAD R2, R2, -0xa0, RZ ;  /* 0xffffff6002027824 */ /* 0x000fcc00078e02ff */
[----:B------:R-:W2:Y:S01]  /*0e20*/  LDC R2, c[0x0][R2+0x2a4] ;  /* 0x0000a90002027b82 */ /* 0x000ea20000000800 */
[----:B------:R-:W-:Y:S01]  /*0e30*/  MOV R14, UR4 ;  /* 0x00000004000e7c02 */ /* 0x000fe20008000f00 */
[----:B------:R-:W4:Y:S01]  /*0e40*/  F2I.U32.TRUNC.NTZ R87, R87 ;  /* 0x0000005700577305 */ /* 0x000f22000020f000 */
[----:B---3--:R-:W-:-:S05]  /*0e50*/  FMUL R86, R86, UR7 ;  /* 0x0000000756567c20 */ /* 0x008fca0008400000 */
[----:B------:R-:W-:Y:S01]  /*0e60*/  BAR.SYNC.DEFER_BLOCKING 0x0 ;  /* 0x0000000000007b1d */ /* 0x000fe20000010000 */
[----:B------:R-:W-:-:S05]  /*0e70*/  ISETP.GE.AND P0, PT, R10, 0x1, PT ;  /* 0x000000010a00780c */ /* 0x000fca0003f06270 */
[----:B------:R-:W3:Y:S02]  /*0e80*/  F2I.U32.TRUNC.NTZ R86, R86 ;  /* 0x0000005600567305 */ /* 0x000ee4000020f000 */
[----:B------:R-:W2:Y:S01]  /*0e90*/  S2UR UR52, SR_CTAID.Z ;  /* 0x00000000003479c3 */ /* 0x000ea20000002700 */
[----:B----4-:R-:W-:-:S05]  /*0ea0*/  IADD3 R87, PT, PT, -R87, RZ, RZ ;  /* 0x000000ff57577210 */ /* 0x010fca0007ffe1ff */
[----:B-1----:R-:W-:Y:S01]  /*0eb0*/  IMAD R87, R3, R87, UR5 ;  /* 0x0000000503577e24 */ /* 0x002fe2000f8e0257 */
[----:B---3--:R-:W-:-:S05]  /*0ec0*/  IADD3 R86, PT, PT, -R86, RZ, RZ ;  /* 0x000000ff56567210 */ /* 0x008fca0007ffe1ff */
[----:B--2---:R-:W-:Y:S01]  /*0ed0*/  IMAD R86, R2, R86, UR4 ;  /* 0x0000000402567e24 */ /* 0x004fe2000f8e0256 */
[----:B------:R-:W-:Y:S06]  /*0ee0*/  @!P0 BRA `(.L_x_15) ;  /* 0x0000000000b88947 */ /* 0x000fec0003800000 */
[----:B------:R-:W1:Y:S01]  /*0ef0*/  LDC.64 R4, c[0x0][0xb18] ;  /* 0x0002c600ff047b82 */ /* 0x000e620000000a00 */
[----:B------:R-:W-:-:S07]  /*0f00*/  ISETP.NE.AND P0, PT, R10, 0x1, PT ;  /* 0x000000010a00780c */ /* 0x000fce0003f05270 */
[----:B------:R-:W2:Y:S08]  /*0f10*/  LDC R9, c[0x0][0xb0c] ;  /* 0x0002c300ff097b82 */ /* 0x000eb00000000800 */
[----:B------:R-:W3:Y:S08]  /*0f20*/  LDC R12, c[0x0][0x370] ;  /* 0x0000dc00ff0c7b82 */ /* 0x000ef00000000800 */
[----:B------:R-:W4:Y:S01]  /*0f30*/  LDC R11, c[0x0][0x374] ;  /* 0x0000dd00ff0b7b82 */ /* 0x000f220000000800 */
[----:B-1----:R-:W-:-:S07]  /*0f40*/  ISETP.NE.AND P1, PT, R4, 0x1, PT ;  /* 0x000000010400780c */ /* 0x002fce0003f25270 */
[----:B------:R-:W3:Y:S01]  /*0f50*/  LDC.64 R6, c[0x0][0xb10] ;  /* 0x0002c400ff067b82 */ /* 0x000ee20000000a00 */
[----:B--2---:R-:W-:-:S07]  /*0f60*/  ISETP.NE.AND P2, PT, R9, 0x1, PT ;  /* 0x000000010900780c */ /* 0x004fce0003f45270 */
[----:B------:R-:W1:Y:S08]  /*0f70*/  LDC R8, c[0x0][0xb20] ;  /* 0x0002c800ff087b82 */ /* 0x000e700000000800 */
[----:B------:R-:W2:Y:S01]  /*0f80*/  LDC.64 R2, c[0x0][0xb28] ;  /* 0x0002ca00ff027b82 */ /* 0x000ea20000000a00 */
[----:B----4-:R-:W-:-:S04]  /*0f90*/  IMAD.HI.U32 R13, R11, R5, RZ ;  /* 0x000000050b0d7227 */ /* 0x010fc800078e00ff */
[----:B------:R-:W-:-:S04]  /*0fa0*/  IMAD.HI.U32 R5, R14, R5, RZ ;  /* 0x000000050e057227 */ /* 0x000fc800078e00ff */
[----:B---3--:R-:W-:-:S05]  /*0fb0*/  IMAD.HI.U32 R16, R12, R6, RZ ;  /* 0x000000060c107227 */ /* 0x008fca00078e00ff */
[-C--:B------:R-:W-:Y:S01]  /*0fc0*/  @P2 SHF.R.U32.HI R12, RZ, R7.reuse, R16 ;  /* 0x00000007ff0c2219 */ /* 0x080fe20000011610 */
[----:B------:R-:W-:Y:S01]  /*0fd0*/  IMAD.HI.U32 R16, R15, R6, RZ ;  /* 0x000000060f107227 */ /* 0x000fe200078e00ff */
[-C--:B-1----:R-:W-:Y:S02]  /*0fe0*/  @P1 SHF.R.U32.HI R11, RZ, R8.reuse, R13 ;  /* 0x00000008ff0b1219 */ /* 0x082fe4000001160d */
[----:B------:R-:W-:Y:S02]  /*0ff0*/  SHF.R.U32.HI R5, RZ, R8, R5 ;  /* 0x00000008ff057219 */ /* 0x000fe40000011605 */
[----:B------:R-:W-:Y:S02]  /*1000*/  SHF.R.U32.HI R16, RZ, R7, R16 ;  /* 0x00000007ff107219 */ /* 0x000fe40000011610 */
[----:B------:R-:W-:Y:S01]  /*1010*/  SEL R5, R14, R5, !P1 ;  /* 0x000000050e057207 */ /* 0x000fe20004800000 */
[----:B--2---:R-:W-:Y:S01]  /*1020*/  IMAD.HI.U32 R13, R11, R2, RZ ;  /* 0x000000020b0d7227 */ /* 0x004fe200078e00ff */
[----:B------:R-:W-:-:S03]  /*1030*/  SEL R16, R15, R16, !P2 ;  /* 0x000000100f107207 */ /* 0x000fc60005000000 */
[----:B------:R-:W-:Y:S01]  /*1040*/  IMAD.HI.U32 R6, R12, R2, RZ ;  /* 0x000000020c067227 */ /* 0x000fe200078e00ff */
[----:B------:R-:W-:-:S04]  /*1050*/  @P0 SHF.R.U32.HI R11, RZ, R3, R13 ;  /* 0x00000003ff0b0219 */ /* 0x000fc8000001160d */
[----:B------:R-:W-:Y:S01]  /*1060*/  @P0 SHF.R.U32.HI R12, RZ, R3, R6 ;  /* 0x00000003ff0c0219 */ /* 0x000fe20000011606 */
[----:B------:R-:W-:-:S04]  /*1070*/  IMAD R11, R11, R10, RZ ;  /* 0x0000000a0b0b7224 */ /* 0x000fc800078e02ff */
[----:B------:R-:W-:Y:S01]  /*1080*/  IMAD R6, R12, R10, RZ ;  /* 0x0000000a0c067224 */ /* 0x000fe200078e02ff */
[----:B------:R-:W-:-:S04]  /*1090*/  ISETP.GE.AND P1, PT, R5, R11, PT ;  /* 0x0000000b0500720c */ /* 0x000fc80003f26270 */
[----:B------:R-:W-:Y:S01]  /*10a0*/  ISETP.GE.OR P1, PT, R16, R6, P1 ;  /* 0x000000061000720c */ /* 0x000fe20000f26670 */
[----:B------:R-:W-:-:S05]  /*10b0*/  IMAD.HI.U32 R6, R5, R2, RZ ;  /* 0x0000000205067227 */ /* 0x000fca00078e00ff */
[----:B------:R-:W-:-:S04]  /*10c0*/  SHF.R.U32.HI R6, RZ, R3, R6 ;  /* 0x00000003ff067219 */ /* 0x000fc80000011606 */
[----:B------:R-:W-:-:S03]  /*10d0*/  SEL R6, R5, R6, !P0 ;  /* 0x0000000605067207 */ /* 0x000fc60004000000 */
[----:B------:R-:W-:Y:S01]  /*10e0*/  @!P1 IMAD.HI.U32 R7, R16, R2, RZ ;  /* 0x0000000210079227 */ /* 0x000fe200078e00ff */
[----:B------:R-:W-:-:S04]  /*10f0*/  IADD3 R2, PT, PT, -R6, RZ, RZ ;  /* 0x000000ff06027210 */ /* 0x000fc80007ffe1ff */
[----:B------:R-:W-:Y:S01]  /*1100*/  @!P1 SHF.R.U32.HI R3, RZ, R3, R7 ;  /* 0x00000003ff039219 */ /* 0x000fe20000011607 */
[----:B------:R-:W-:Y:S01]  /*1110*/  IMAD R2, R10, R2, R5 ;  /* 0x000000020a027224 */ /* 0x000fe200078e0205 */
[----:B------:R-:W-:Y:S02]  /*1120*/  IADD3 R7, PT, PT, -R5, RZ, RZ ;  /* 0x000000ff05077210 */ /* 0x000fe40007ffe1ff */
[----:B------:R-:W-:-:S03]  /*1130*/  @!P1 SEL R3, R16, R3, !P0 ;  /* 0x0000000310039207 */ /* 0x000fc60004000000 */
[----:B------:R-:W-:Y:S02]  /*1140*/  IMAD R7, R4, R7, R14 ;  /* 0x0000000704077224 */ /* 0x000fe400078e020e */
[--C-:B------:R-:W-:Y:S02]  /*1150*/  @!P1 IMAD.IADD R6, R6, 0x1, -R3.reuse ;  /* 0x0000000106069824 */ /* 0x100fe400078e0a03 */
[----:B------:R-:W-:Y:S01]  /*1160*/  @!P1 IMAD R3, R2, R12, R3 ;  /* 0x0000000c02039224 */ /* 0x000fe200078e0203 */
[----:B------:R-:W-:Y:S01]  /*1170*/  IADD3 R2, PT, PT, -R16, RZ, RZ ;  /* 0x000000ff10027210 */ /* 0x000fe20007ffe1ff */
[----:B------:R-:W-:Y:S02]  /*1180*/  @!P1 IMAD R5, R6, R10, R16 ;  /* 0x0000000a06059224 */ /* 0x000fe400078e0210 */
[----:B------:R-:W-:Y:S02]  /*1190*/  @!P1 IMAD.MOV.U32 R16, RZ, RZ, R3 ;  /* 0x000000ffff109224 */ /* 0x000fe400078e0003 */
[----:B------:R-:W-:-:S02]  /*11a0*/  IMAD R2, R9, R2, R15 ;  /* 0x0000000209027224 */ /* 0x000fc400078e020f */
[----:B------:R-:W-:Y:S02]  /*11b0*/  IMAD R14, R5, R4, R7 ;  /* 0x00000004050e7224 */ /* 0x000fe400078e0207 */
[----:B------:R-:W-:Y:S02]  /*11c0*/  IMAD R15, R16, R9, R2 ;  /* 0x00000009100f7224 */ /* 0x000fe400078e0202 */
.L_x_15:
[----:B------:R-:W1:Y:S01]  /*11d0*/  LDCU UR4, c[0x0][0xb30] ;  /* 0x00016600ff0477ac */ /* 0x000e620008000800 */
[----:B------:R-:W2:Y:S08]  /*11e0*/  S2UR UR37, SR_CgaCtaId ;  /* 0x00000000002579c3 */ /* 0x000eb00000008800 */
[----:B------:R-:W3:Y:S01]  /*11f0*/  LDC R40, c[0x0][0xb24] ;  /* 0x0002c900ff287b82 */ /* 0x000ee20000000800 */
[----:B-1----:R-:W-:-:S09]  /*1200*/  UISETP.NE.AND UP1, UPT, UR4, 0x1, UPT ;  /* 0x000000010400788c */ /* 0x002fd2000bf25270 */
[----:B--2---:R-:W-:Y:S05]  /*1210*/  BRA.U UP1, `(.L_x_16) ;  /* 0x0000000101407547 */ /* 0x004fea000b800000 */
[----:B------:R-:W1:Y:S08]  /*1220*/  LDC.64 R4, c[0x0][0xb10] ;  /* 0x0002c400ff047b82 */ /* 0x000e700000000a00 */
[----:B------:R-:W2:Y:S08]  /*1230*/  LDC.64 R2, c[0x0][0xb18] ;  /* 0x0002c600ff027b82 */ /* 0x000eb00000000a00 */
[----:B------:R-:W4:Y:S08]  /*1240*/  LDC R6, c[0x0][0xb20] ;  /* 0x0002c800ff067b82 */ /* 0x000f300000000800 */
[----:B------:R-:W3:Y:S01]  /*1250*/  LDC R7, c[0x0][0xb0c] ;  /* 0x0002c300ff077b82 */ /* 0x000ee20000000800 */
[----:B-1----:R-:W-:-:S05]  /*1260*/  IMAD.HI.U32 R4, R15, R4, RZ ;  /* 0x000000040f047227 */ /* 0x002fca00078e00ff */
[----:B------:R-:W-:Y:S01]  /*1270*/  SHF.R.U32.HI R4, RZ, R5, R4 ;  /* 0x00000005ff047219 */ /* 0x000fe20000011604 */
[----:B--2---:R-:W-:Y:S01]  /*1280*/  IMAD.HI.U32 R3, R14, R3, RZ ;  /* 0x000000030e037227 */ /* 0x004fe200078e00ff */
[----:B------:R-:W-:-:S04]  /*1290*/  ISETP.NE.AND P0, PT, R2, 0x1, PT ;  /* 0x000000010200780c */ /* 0x000fc80003f05270 */
[----:B----4-:R-:W-:-:S04]  /*12a0*/  SHF.R.U32.HI R3, RZ, R6, R3 ;  /* 0x00000006ff037219 */ /* 0x010fc80000011603 */
[----:B------:R-:W-:Y:S02]  /*12b0*/  SEL R3, R14, R3, !P0 ;  /* 0x000000030e037207 */ /* 0x000fe40004000000 */
[----:B---3--:R-:W-:-:S04]  /*12c0*/  ISETP.NE.AND P1, PT, R7, 0x1, PT ;  /* 0x000000010700780c */ /* 0x008fc80003f25270 */
[----:B------:R-:W-:-:S05]  /*12d0*/  SEL R4, R15, R4, !P1 ;  /* 0x000000040f047207 */ /* 0x000fca0004800000 */
[----:B------:R-:W-:Y:S02]  /*12e0*/  IMAD.IADD R5, R3, 0x1, -R4 ;  /* 0x0000000103057824 */ /* 0x000fe400078e0a04 */
[----:B------:R-:W-:Y:S02]  /*12f0*/  IMAD.IADD R3, R4, 0x1, -R3 ;  /* 0x0000000104037824 */ /* 0x000fe400078e0a03 */
[----:B------:R-:W-:Y:S02]  /*1300*/  IMAD R15, R5, R7, R15 ;  /* 0x00000007050f7224 */ /* 0x000fe400078e020f */
[----:B------:R-:W-:-:S07]  /*1310*/  IMAD R14, R3, R2, R14 ;  /* 0x00000002030e7224 */ /* 0x000fce00078e020e */
.L_x_16:
[----:B------:R-:W-:Y:S01]  /*1320*/  BAR.SYNC.DEFER_BLOCKING 0x0 ;  /* 0x0000000000007b1d */ /* 0x000fe20000010000 */
[----:B------:R-:W-:Y:S01]  /*1330*/  UISETP.NE.AND UP1, UPT, UR8, 0x2, UPT ;  /* 0x000000020800788c */ /* 0x000fe2000bf25270 */
[----:B------:R-:W-:Y:S02]  /*1340*/  ISETP.NE.OR P5, PT, R0, 0x2, !P5 ;  /* 0x000000020000780c */ /* 0x000fe40006fa5670 */
[----:B------:R-:W-:-:S06]  /*1350*/  LOP3.LUT R2, R101, 0x1f, RZ, 0xc0, !PT ;  /* 0x0000001f65027812 */ /* 0x000fcc00078ec0ff */
[----:B------:R-:W-:Y:S05]  /*1360*/  BRA.U UP1, `(.L_x_17) ;  /* 0x0000001101f47547 */ /* 0x000fea000b800000 */
[----:B------:R-:W1:Y:S01]  /*1370*/  LDCU UR13, c[0x0][0x38c] ;  /* 0x00007180ff0d77ac */ /* 0x000e620008000800 */
[----:B------:R-:W2:Y:S01]  /*1380*/  LDC R8, c[0x0][0x370] ;  /* 0x0000dc00ff087b82 */ /* 0x000ea20000000800 */
[----:B------:R-:W-:Y:S01]  /*1390*/  PLOP3.LUT P1, PT, PT, PT, UP2, 0x80, 0x8 ;  /* 0x000000000008781c */ /* 0x000fe20003f2f028 */
[----:B------:R-:W-:Y:S01]  /*13a0*/  IMAD.MOV.U32 R17, RZ, RZ, 0x1 ;  /* 0x00000001ff117424 */ /* 0x000fe200078e00ff */
[----:B------:R-:W-:Y:S01]  /*13b0*/  ISETP.EQ.OR P4, PT, R2, RZ, P5 ;  /* 0x000000ff0200720c */ /* 0x000fe20002f82670 */
[----:B------:R-:W-:Y:S01]  /*13c0*/  IMAD.MOV.U32 R16, RZ, RZ, RZ ;  /* 0x000000ffff107224 */ /* 0x000fe200078e00ff */
[----:B------:R-:W-:Y:S02]  /*13d0*/  PLOP3.LUT P1, PT, P1, PT, PT, 0x8, 0x80 ;  /* 0x000000000080781c */ /* 0x000fe40000f2e170 */
[----:B------:R-:W-:Y:S01]  /*13e0*/  CS2R R12, SRZ ;  /* 0x00000000000c7805 */ /* 0x000fe2000001ff00 */
[----:B------:R-:W-:Y:S01]  /*13f0*/  IMAD.MOV.U32 R11, RZ, RZ, 0x1 ;  /* 0x00000001ff0b7424 */ /* 0x000fe200078e00ff */
[----:B------:R-:W4:Y:S01]  /*1400*/  LDC R0, c[0x0][0x374] ;  /* 0x0000dd00ff007b82 */ /* 0x000f220000000800 */
[----:B------:R-:W2:Y:S01]  /*1410*/  LDCU.64 UR22, c[0x0][0x348] ;  /* 0x00006900ff1677ac */ /* 0x000ea20008000a00 */
[----:B------:R-:W-:Y:S01]  /*1420*/  UMOV UR6, URZ ;  /* 0x000000ff00067c82 */ /* 0x000fe20008000000 */
[----:B-1----:R-:W-:-:S04]  /*1430*/  UIADD3 UR5, UPT, UPT, UR13, 0x7f, URZ ;  /* 0x0000007f0d057890 */ /* 0x002fc8000fffe0ff */
[----:B------:R-:W-:-:S04]  /*1440*/  USHF.R.S32.HI UR4, URZ, 0x1f, UR5 ;  /* 0x0000001fff047899 */ /* 0x000fc80008011405 */
[----:B------:R-:W-:-:S04]  /*1450*/  ULEA.HI UR4, UR4, UR5, URZ, 0x7 ;  /* 0x0000000504047291 */ /* 0x000fc8000f8f38ff */
[----:B------:R-:W-:Y:S02]  /*1460*/  USHF.R.S32.HI UR15, URZ, 0x7, UR4 ;  /* 0x00000007ff0f7899 */ /* 0x000fe40008011404 */
[----:B------:R-:W-:Y:S02]  /*1470*/  UIADD3 UR4, UPT, UPT, UR13, -0x1, URZ ;  /* 0xffffffff0d047890 */ /* 0x000fe4000fffe0ff */
[----:B------:R-:W-:Y:S02]  /*1480*/  UISETP.LT.U32.AND UP0, UPT, UR15, 0x2, UPT ;  /* 0x000000020f00788c */ /* 0x000fe4000bf01070 */
[----:B------:R-:W-:Y:S02]  /*1490*/  UISETP.GE.U32.AND UP1, UPT, UR4, -0xff, UPT ;  /* 0xffffff010400788c */ /* 0x000fe4000bf26070 */
[----:B------:R-:W-:Y:S02]  /*14a0*/  USEL UR14, UR15, 0x2, UP0 ;  /* 0x000000020f0e7887 */ /* 0x000fe40008000000 */
[----:B------:R-:W-:-:S02]  /*14b0*/  UIADD3 UR13, UPT, UPT, UR13, 0xfe, URZ ;  /* 0x000000fe0d0d7890 */ /* 0x000fc4000fffe0ff */
[----:B------:R-:W-:Y:S02]  /*14c0*/  UIADD3 UR5, UPT, UPT, UR14, -0x1, URZ ;  /* 0xffffffff0e057890 */ /* 0x000fe4000fffe0ff */
[----:B------:R-:W-:-:S03]  /*14d0*/  UIADD3 UR7, UPT, UPT, UR15, -UR14, URZ ;  /* 0x8000000e0f077290 */ /* 0x000fc6000fffe0ff */
[----:B------:R-:W-:-:S04]  /*14e0*/  @UP1 UIADD3 UR5, UPT, UPT, UR14, URZ, URZ ;  /* 0x000000ff0e051290 */ /* 0x000fc8000fffe0ff */
[----:B--2---:R-:W-:-:S12]  /*14f0*/  UIADD3 UR5, UPT, UPT, UR5, 0x1, URZ ;  /* 0x0000000105057890 */ /* 0x004fd8000fffe0ff */
.L_x_39:
[----:B------:R-:W-:Y:S01]  /*1500*/  UISETP.NE.AND UP0, UPT, UR37, URZ, UPT ;  /* 0x000000ff2500728c */ /* 0x000fe2000bf05270 */
[----:B------:R-:W1:Y:S08]  /*1510*/  S2UR UR37, SR_CgaCtaId ;  /* 0x00000000002579c3 */ /* 0x000e700000008800 */
[----:B------:R-:W-:Y:S05]  /*1520*/  BRA.U UP0, `(.L_x_18) ;  /* 0x0000000100347547 */ /* 0x000fea000b800000 */
[----:B------:R-:W2:Y:S01]  /*1530*/  S2R R2, SR_CgaCtaId ;  /* 0x0000000000027919 */ /* 0x000ea20000008800 */
[----:B------:R-:W-:-:S04]  /*1540*/  MOV R3, 0x400 ;  /* 0x0000040000037802 */ /* 0x000fc80000000f00 */
[----:B--2---:R-:W-:Y:S02]  /*1550*/  LEA R2, R2, R3, 0x18 ;  /* 0x0000000302027211 */ /* 0x004fe400078ec0ff */
[----:B------:R-:W-:-:S03]  /*1560*/  SHF.L.U32 R3, R11, 0x1f, RZ ;  /* 0x0000001f0b037819 */ /* 0x000fc600000006ff */
[----:B------:R-:W-:-:S04]  /*1570*/  IMAD R2, R12, 0x8, R2 ;  /* 0x000000080c027824 */ /* 0x000fc800078e0202 */
[----:B------:R-:W2:Y:S02]  /*1580*/  SYNCS.PHASECHK.TRANS64.TRYWAIT P0, [R2+URZ+0xe0], R3 ;  /* 0x0000e003020075a7 */ /* 0x000ea400080011ff */
[----:B--2---:R-:W-:Y:S05]  /*1590*/  @!P0 BRA `(.L_x_19) ;  /* 0x0000007c002c8947 */ /* 0x004fea0003800000 */
.L_x_133:
[----:B------:R-:W-:Y:S01]  /*15a0*/  VIADD R12, R12, 0x1 ;  /* 0x000000010c0c7836 */ /* 0x000fe20000000000 */
[----:B------:R2:W-:Y:S04]  /*15b0*/  SYNCS.ARRIVE.TRANS64.A1T0 RZ, [R2+URZ+0xd0], RZ ;  /* 0x0000d0ff02ff79a7 */ /* 0x0005e800081000ff */
[----:B------:R-:W-:-:S04]  /*15c0*/  ISETP.NE.AND P0, PT, R12, 0x2, PT ;  /* 0x000000020c00780c */ /* 0x000fc80003f05270 */
[----:B------:R-:W-:Y:S02]  /*15d0*/  SEL R12, R12, RZ, P0 ;  /* 0x000000ff0c0c7207 */ /* 0x000fe40000000000 */
[----:B--2---:R-:W-:-:S04]  /*15e0*/  SEL R2, RZ, 0x1, P0 ;  /* 0x00000001ff027807 */ /* 0x004fc80000000000 */
[----:B------:R-:W-:-:S07]  /*15f0*/  LOP3.LUT R11, R11, R2, RZ, 0x3c, !PT ;  /* 0x000000020b0b7212 */ /* 0x000fce00078e3cff */
.L_x_18:
[----:B------:R-:W-:Y:S01]  /*1600*/  UMOV UR4, 0x400 ;  /* 0x0000040000047882 */ /* 0x000fe20000000000 */
[----:B------:R-:W-:Y:S01]  /*1610*/  SHF.L.U32 R2, R17, 0x1f, RZ ;  /* 0x0000001f11027819 */ /* 0x000fe200000006ff */
[----:B-1----:R-:W-:Y:S01]  /*1620*/  ULEA UR4, UR37, UR4, 0x18 ;  /* 0x0000000425047291 */ /* 0x002fe2000f8ec0ff */
[----:B------:R-:W-:Y:S01]  /*1630*/  R2UR UR51, R15 ;  /* 0x000000000f3372ca */ /* 0x000fe200000e0000 */
[----:B------:R-:W-:Y:S01]  /*1640*/  UISETP.GE.U32.AND UP0, UPT, UR13, 0xff, UPT ;  /* 0x000000ff0d00788c */ /* 0x000fe2000bf06070 */
[----:B------:R-:W-:Y:S01]  /*1650*/  R2UR UR34, R14 ;  /* 0x000000000e2272ca */ /* 0x000fe200000e0000 */
[----:B------:R-:W-:Y:S01]  /*1660*/  ULEA UR8, UR6, UR4, 0x3 ;  /* 0x0000000406087291 */ /* 0x000fe2000f8e18ff */
[----:B------:R-:W-:-:S08]  /*1670*/  UMOV UR21, URZ ;  /* 0x000000ff00157c82 */ /* 0x000fd00008000000 */
[----:B------:R1:W2:Y:S01]  /*1680*/  SYNCS.PHASECHK.TRANS64.TRYWAIT P2, [UR8+0x10], R2 ;  /* 0x00001002ff0075a7 */ /* 0x0002a20008041108 */
[----:B------:R-:W-:Y:S02]  /*1690*/  USHF.L.U32 UR51, UR51, 0x6, URZ ;  /* 0x0000000633337899 */ /* 0x000fe400080006ff */
[----:B------:R-:W-:Y:S01]  /*16a0*/  USHF.L.U32 UR34, UR34, 0x8, URZ ;  /* 0x0000000822227899 */ /* 0x000fe200080006ff */
[----:B------:R-:W-:Y:S11]  /*16b0*/  BRA.U !UP0, `(.L_x_20) ;  /* 0x00000005081c7547 */ /* 0x000ff6000b800000 */
[----:B------:R-:W-:Y:S02]  /*16c0*/  UIADD3 UR26, UPT, UPT, UR34, 0x40, URZ ;  /* 0x00000040221a7890 */ /* 0x000fe4000fffe0ff */
[----:B------:R-:W-:Y:S02]  /*16d0*/  UIADD3 UR18, UPT, UPT, UR34, 0x80, URZ ;  /* 0x0000008022127890 */ /* 0x000fe4000fffe0ff */
[----:B------:R-:W-:Y:S01]  /*16e0*/  UIADD3 UR10, UPT, UPT, UR34, 0xc0, URZ ;  /* 0x000000c0220a7890 */ /* 0x000fe2000fffe0ff */
[----:B------:R-:W-:Y:S01]  /*16f0*/  UMOV UR30, URZ ;  /* 0x000000ff001e7c82 */ /* 0x000fe20008000000 */
[----:B------:R-:W-:-:S10]  /*1700*/  UMOV UR29, UR6 ;  /* 0x00000006001d7c82 */ /* 0x000fd40008000000 */
.L_x_27:
[----:B------:R-:W-:Y:S01]  /*1710*/  ULEA UR49, UR29, UR4, 0x3 ;  /* 0x000000041d317291 */ /* 0x000fe2000f8e18ff */
[----:B--2---:R-:W-:Y:S01]  /*1720*/  @!P5 MOV R3, 0x14000 ;  /* 0x000140000003d802 */ /* 0x004fe20000000f00 */
[----:B--2---:R-:W-:Y:S10]  /*1730*/  @P2 BRA `(.L_x_21) ;  /* 0x00000000000c2947 */ /* 0x004ff40003800000 */
[----:B------:R-:W-:-:S04]  /*1740*/  SHF.L.U32 R4, R17, 0x1f, RZ ;  /* 0x0000001f11047819 */ /* 0x000fc800000006ff */
[----:B------:R-:W2:Y:S02]  /*1750*/  SYNCS.PHASECHK.TRANS64.TRYWAIT P0, [UR49+0x10], R4 ;  /* 0x00001004ff0075a7 */ /* 0x000ea40008001131 */
[----:B--2---:R-:W-:Y:S05]  /*1760*/  @!P0 BRA `(.L_x_22) ;  /* 0x0000007800cc8947 */ /* 0x004fea0003800000 */
.L_x_21:
[----:B------:R2:W-:Y:S01]  /*1770*/  @!P5 SYNCS.ARRIVE.TRANS64 RZ, [UR49], R3 ;  /* 0x00000003ffffd9a7 */ /* 0x0005e20008000031 */
[----:B------:R-:W-:Y:S04]  /*1780*/  BSSY.RECONVERGENT B0, `(.L_x_23) ;  /* 0x0000003000007945 */ /* 0x000fe80003800200 */
[----:B------:R-:W-:Y:S05]  /*1790*/  @P4 BRA `(.L_x_24) ;  /* 0x0000000000044947 */ /* 0x000fea0003800000 */
[----:B------:R-:W-:Y:S05]  /*17a0*/  BPT.TRAP 0x1 ;  /* 0x000000040000795c */ /* 0x000fea0000300000 */
.L_x_24:
[----:B------:R-:W-:Y:S05]  /*17b0*/  BSYNC.RECONVERGENT B0 ;  /* 0x0000000000007941 */ /* 0x000fea0003800200 */
.L_x_23:
[----:B------:R-:W-:Y:S01]  /*17c0*/  UIADD3 UR6, UPT, UPT, UR29, 0x1, URZ ;  /* 0x000000011d067890 */ /* 0x000fe2000fffe0ff */
[----:B------:R-:W-:Y:S01]  /*17d0*/  BSSY.RECONVERGENT B0, `(.L_x_25) ;  /* 0x0000030000007945 */ /* 0x000fe20003800200 */
[----:B------:R-:W-:Y:S02]  /*17e0*/  ELECT P0, URZ, PT ;  /* 0x0000000000ff782f */ /* 0x000fe40003800000 */
[----:B------:R-:W-:-:S04]  /*17f0*/  UISETP.NE.AND UP0, UPT, UR6, 0x2, UPT ;  /* 0x000000020600788c */ /* 0x000fc8000bf05270 */
[----:B------:R-:W-:Y:S02]  /*1800*/  USEL UR9, URZ, 0x1, UP0 ;  /* 0x00000001ff097887 */ /* 0x000fe40008000000 */
[----:B------:R-:W-:-:S04]  /*1810*/  USEL UR6, UR6, URZ, UP0 ;  /* 0x000000ff06067287 */ /* 0x000fc80008000000 */
[----:B------:R-:W-:Y:S01]  /*1820*/  ULEA UR8, UR6, UR4, 0x3 ;  /* 0x0000000406087291 */ /* 0x000fe2000f8e18ff */
[----:B------:R-:W-:-:S04]  /*1830*/  LOP3.LUT R17, R17, UR9, RZ, 0x3c, !PT ;  /* 0x0000000911117c12 */ /* 0x000fc8000f8e3cff */
[----:B-1----:R-:W-:-:S04]  /*1840*/  SHF.L.U32 R2, R17, 0x1f, RZ ;  /* 0x0000001f11027819 */ /* 0x002fc800000006ff */
[----:B------:R1:W1:Y:S01]  /*1850*/  SYNCS.PHASECHK.TRANS64.TRYWAIT P2, [UR8+0x10], R2 ;  /* 0x00001002ff0075a7 */ /* 0x0002620008041108 */
[----:B------:R-:W-:Y:S05]  /*1860*/  @!P0 BRA `(.L_x_26) ;  /* 0x0000000000988947 */ /* 0x000fea0003800000 */
[----:B------:R-:W-:Y:S02]  /*1870*/  ULEA UR40, UR29, UR4, 0xe ;  /* 0x000000041d287291 */ /* 0x000fe4000f8e70ff */
[----:B------:R-:W-:Y:S02]  /*1880*/  UIADD3 UR54, UP1, UPT, UR22, 0x80, URZ ;  /* 0x0000008016367890 */ /* 0x000fe4000ff3e0ff */
[----:B------:R-:W-:Y:S02]  /*1890*/  USHF.L.U32 UR50, UR30, 0x7, URZ ;  /* 0x000000071e327899 */ /* 0x000fe400080006ff */
[----:B------:R-:W-:Y:S02]  /*18a0*/  ULEA UR8, UR29, UR4, 0x10 ;  /* 0x000000041d087291 */ /* 0x000fe4000f8e80ff */
[----:B------:R-:W-:Y:S02]  /*18b0*/  UIADD3 UR46, UP0, UPT, UR22, 0x180, URZ ;  /* 0x00000180162e7890 */ /* 0x000fe4000ff1e0ff */
[----:B------:R-:W-:-:S02]  /*18c0*/  UIADD3 UR48, UPT, UPT, UR40, 0x8800, URZ ;  /* 0x0000880028307890 */ /* 0x000fc4000fffe0ff */
[----:B------:R-:W-:Y:S02]  /*18d0*/  UIADD3.X UR55, UPT, UPT, URZ, UR23, URZ, UP1, !UPT ;  /* 0x00000017ff377290 */ /* 0x000fe40008ffe4ff */
[----:B------:R-:W-:Y:S02]  /*18e0*/  UIADD3 UR42, UPT, UPT, UR50, 0x40, URZ ;  /* 0x00000040322a7890 */ /* 0x000fe4000fffe0ff */
[----:B------:R-:W-:Y:S02]  /*18f0*/  UIADD3 UR40, UPT, UPT, UR40, 0xa800, URZ ;  /* 0x0000a80028287890 */ /* 0x000fe4000fffe0ff */
[----:B------:R-:W-:Y:S02]  /*1900*/  UIADD3.X UR47, UPT, UPT, URZ, UR23, URZ, UP0, !UPT ;  /* 0x00000017ff2f7290 */ /* 0x000fe400087fe4ff */
[----:B------:R-:W-:Y:S02]  /*1910*/  UIADD3 UR32, UPT, UPT, UR8, 0x10800, URZ ;  /* 0x0001080008207890 */ /* 0x000fe4000fffe0ff */
[----:B------:R-:W-:-:S02]  /*1920*/  UIADD3 UR24, UPT, UPT, UR8, 0x14800, URZ ;  /* 0x0001480008187890 */ /* 0x000fc4000fffe0ff */
[----:B------:R-:W-:Y:S02]  /*1930*/  UIADD3 UR16, UPT, UPT, UR8, 0x18800, URZ ;  /* 0x0001880008107890 */ /* 0x000fe4000fffe0ff */
[----:B------:R-:W-:Y:S01]  /*1940*/  UIADD3 UR8, UPT, UPT, UR8, 0x1c800, URZ ;  /* 0x0001c80008087890 */ /* 0x000fe2000fffe0ff */
[----:B------:R-:W-:Y:S01]  /*1950*/  UMOV UR38, 0x0 ;  /* 0x0000000000267882 */ /* 0x000fe20000000000 */
[----:B------:R-:W-:Y:S01]  /*1960*/  UMOV UR39, 0x10000000 ;  /* 0x1000000000277882 */ /* 0x000fe20000000000 */
[----:B------:R-:W-:Y:S01]  /*1970*/  UMOV UR41, UR49 ;  /* 0x0000003100297c82 */ /* 0x000fe20008000000 */
[----:B------:R-:W-:Y:S01]  /*1980*/  UMOV UR43, UR51 ;  /* 0x00000033002b7c82 */ /* 0x000fe20008000000 */
[----:B------:R-:W-:Y:S01]  /*1990*/  UMOV UR44, UR52 ;  /* 0x00000034002c7c82 */ /* 0x000fe20008000000 */
[----:B------:R-:W-:Y:S01]  /*19a0*/  UMOV UR33, UR49 ;  /* 0x0000003100217c82 */ /* 0x000fe20008000000 */
[----:B------:R-:W-:Y:S01]  /*19b0*/  UMOV UR36, UR52 ;  /* 0x0000003400247c82 */ /* 0x000fe20008000000 */
[----:B------:R1:W-:Y:S01]  /*19c0*/  UTMALDG.3D [UR48], [UR54], desc[UR38] ;  /* 0x00002630360075b4 */ /* 0x0003e20008011000 */
[----:B------:R-:W-:Y:S01]  /*19d0*/  UMOV UR35, UR50 ;  /* 0x0000003200237c82 */ /* 0x000fe20008000000 */
[----:B------:R-:W-:Y:S01]  /*19e0*/  UMOV UR25, UR49 ;  /* 0x0000003100197c82 */ /* 0x000fe20008000000 */
        /* <DEDUP_REMOVED lines=9> */
[----:B------:R1:W-:Y:S01]  /*1a80*/  UTMALDG.3D [UR32], [UR46], desc[UR38] ;  /* 0x000026202e0075b4 */ /* 0x0003e20008011000 */
[----:B------:R1:W-:Y:S01]  /*1a90*/  UTMALDG.3D [UR24], [UR46], desc[UR38] ;  /* 0x000026182e0075b4 */ /* 0x0003e20008011000 */
[----:B------:R1:W-:Y:S01]  /*1aa0*/  UTMALDG.3D [UR16], [UR46], desc[UR38] ;  /* 0x000026102e0075b4 */ /* 0x0003e20008011000 */
[----:B------:R1:W-:Y:S01]  /*1ab0*/  UTMALDG.3D [UR8], [UR46], desc[UR38] ;  /* 0x000026082e0075b4 */ /* 0x0003e20008011000 */
[----:B------:R-:W-:Y:S01]  /*1ac0*/  NOP ;  /* 0x0000000000007918 */ /* 0x000fe20000000000 */
.L_x_26:
[----:B-1----:R-:W-:Y:S05]  /*1ad0*/  BSYNC.RECONVERGENT B0 ;  /* 0x0000000000007941 */ /* 0x002fea0003800200 */
.L_x_25:
[----:B------:R-:W-:Y:S01]  /*1ae0*/  UIADD3 UR30, UPT, UPT, UR30, 0x1, URZ ;  /* 0x000000011e1e7890 */ /* 0x000fe2000fffe0ff */
[----:B------:R-:W-:Y:S01]  /*1af0*/  UMOV UR29, UR6 ;  /* 0x00000006001d7c82 */ /* 0x000fe20008000000 */
[----:B------:R-:W-:Y:S02]  /*1b00*/  UMOV UR21, UR5 ;  /* 0x0000000500157c82 */ /* 0x000fe40008000000 */
[----:B------:R-:W-:-:S09]  /*1b10*/  UISETP.NE.AND UP0, UPT, UR30, UR5, UPT ;  /* 0x000000051e00728c */ /* 0x000fd2000bf05270 */
[----:B------:R-:W-:Y:S05]  /*1b20*/  BRA.U UP0, `(.L_x_27) ;  /* 0xfffffff900f87547 */ /* 0x000fea000b83ffff */
.L_x_20:
[----:B------:R-:W-:Y:S01]  /*1b30*/  ULEA UR8, UR6, UR4, 0x3 ;  /* 0x0000000406087291 */ /* 0x000fe2000f8e18ff */
[----:B-1----:R-:W-:Y:S01]  /*1b40*/  SHF.L.U32 R2, R17, 0x1f, RZ ;  /* 0x0000001f11027819 */ /* 0x002fe200000006ff */
[----:B------:R-:W-:Y:S01]  /*1b50*/  @!P1 SYNCS.ARRIVE.TRANS64.A1T0 RZ, [UR4+0x68], RZ ;  /* 0x000068ffffff99a7 */ /* 0x000fe20008100004 */
[----:B------:R-:W-:-:S06]  /*1b60*/  UISETP.GT.AND UP0, UPT, UR15, UR14, UPT ;  /* 0x0000000e0f00728c */ /* 0x000fcc000bf04270 */
[----:B------:R1:W1:Y:S03]  /*1b70*/  SYNCS.PHASECHK.TRANS64.TRYWAIT P1, [UR8+0x10], R2 ;  /* 0x00001002ff0075a7 */ /* 0x0002660008021108 */
[----:B------:R-:W-:Y:S05]  /*1b80*/  BRA.U !UP0, `(.L_x_28) ;  /* 0x0000000508187547 */ /* 0x000fea000b800000 */
[----:B------:R-:W-:Y:S02]  /*1b90*/  UIADD3 UR29, UPT, UPT, UR7, UR21, URZ ;  /* 0x00000015071d7290 */ /* 0x000fe4000fffe0ff */
[----:B------:R-:W-:Y:S02]  /*1ba0*/  UIADD3 UR26, UPT, UPT, UR34, 0x40, URZ ;  /* 0x00000040221a7890 */ /* 0x000fe4000fffe0ff */
[----:B------:R-:W-:Y:S02]  /*1bb0*/  UIADD3 UR18, UPT, UPT, UR34, 0x80, URZ ;  /* 0x0000008022127890 */ /* 0x000fe4000fffe0ff */
[----:B------:R-:W-:Y:S01]  /*1bc0*/  UIADD3 UR10, UPT, UPT, UR34, 0xc0, URZ ;  /* 0x000000c0220a7890 */ /* 0x000fe2000fffe0ff */
[----:B------:R-:W-:-:S11]  /*1bd0*/  UMOV UR30, UR6 ;  /* 0x00000006001e7c82 */ /* 0x000fd60008000000 */
.L_x_35:
[----:B------:R-:W-:Y:S01]  /*1be0*/  ULEA UR49, UR30, UR4, 0x3 ;  /* 0x000000041e317291 */ /* 0x000fe2000f8e18ff */
[----:B--2---:R-:W-:Y:S01]  /*1bf0*/  @!P5 MOV R3, 0x14000 ;  /* 0x000140000003d802 */ /* 0x004fe20000000f00 */
[----:B-1----:R-:W-:Y:S10]  /*1c00*/  @P1 BRA `(.L_x_29) ;  /* 0x00000000000c1947 */ /* 0x002ff40003800000 */
[----:B------:R-:W-:-:S04]  /*1c10*/  SHF.L.U32 R4, R17, 0x1f, RZ ;  /* 0x0000001f11047819 */ /* 0x000fc800000006ff */
[----:B------:R-:W1:Y:S02]  /*1c20*/  SYNCS.PHASECHK.TRANS64.TRYWAIT P0, [UR49+0x10], R4 ;  /* 0x00001004ff0075a7 */ /* 0x000e640008001131 */
[----:B-1----:R-:W-:Y:S05]  /*1c30*/  @!P0 BRA `(.L_x_30) ;  /* 0x0000007400b08947 */ /* 0x002fea0003800000 */
.L_x_29:
[----:B------:R2:W-:Y:S01]  /*1c40*/  @!P5 SYNCS.ARRIVE.TRANS64 RZ, [UR49], R3 ;  /* 0x00000003ffffd9a7 */ /* 0x0005e20008000031 */
[----:B------:R-:W-:Y:S04]  /*1c50*/  BSSY.RECONVERGENT B0, `(.L_x_31) ;  /* 0x0000003000007945 */ /* 0x000fe80003800200 */
[----:B------:R-:W-:Y:S05]  /*1c60*/  @P4 BRA `(.L_x_32) ;  /* 0x0000000000044947 */ /* 0x000fea0003800000 */
[----:B------:R-:W-:Y:S05]  /*1c70*/  BPT.TRAP 0x1 ;  /* 0x000000040000795c */ /* 0x000fea0000300000 */
.L_x_32:
[----:B------:R-:W-:Y:S05]  /*1c80*/  BSYNC.RECONVERGENT B0 ;  /* 0x0000000000007941 */ /* 0x000fea0003800200 */
.L_x_31:
        /* <DEDUP_REMOVED lines=20> */
[----:B------:R-:W-:Y:S02]  /*1dd0*/  UIADD3 UR32, UPT, UPT, UR8, 0x10800, URZ ;  /* 0x0001080008207890 */ /* 0x000fe4000fffe0ff */
[----:B------:R-:W-:Y:S02]  /*1de0*/  UIADD3.X UR47, UPT, UPT, URZ, UR23, URZ, UP0, !UPT ;  /* 0x00000017ff2f7290 */ /* 0x000fe400087fe4ff */
        /* <DEDUP_REMOVED lines=22> */
[----:B------:R1:W-:Y:S01]  /*1f50*/  UTMALDG.3D [UR32], [UR46], desc[UR38] ;  /* 0x000026202e0075b4 */ /* 0x0003e20008011000 */
[----:B------:R1:W-:Y:S01]  /*1f60*/  UTMALDG.3D [UR24], [UR46], desc[UR38] ;  /* 0x000026182e0075b4 */ /* 0x0003e20008011000 */
[----:B------:R1:W-:Y:S01]  /*1f70*/  UTMALDG.3D [UR16], [UR46], desc[UR38] ;  /* 0x000026102e0075b4 */ /* 0x0003e20008011000 */
[----:B------:R1:W-:Y:S01]  /*1f80*/  UTMALDG.3D [UR8], [UR46], desc[UR38] ;  /* 0x000026082e0075b4 */ /* 0x0003e20008011000 */
[----:B------:R-:W-:Y:S01]  /*1f90*/  NOP ;  /* 0x0000000000007918 */ /* 0x000fe20000000000 */
.L_x_34:
[----:B-1----:R-:W-:Y:S05]  /*1fa0*/  BSYNC.RECONVERGENT B0 ;  /* 0x0000000000007941 */ /* 0x002fea0003800200 */
.L_x_33:
[----:B------:R-:W-:Y:S01]  /*1fb0*/  UIADD3 UR21, UPT, UPT, UR21, 0x1, URZ ;  /* 0x0000000115157890 */ /* 0x000fe2000fffe0ff */
[----:B------:R-:W-:-:S03]  /*1fc0*/  UMOV UR30, UR6 ;  /* 0x00000006001e7c82 */ /* 0x000fc60008000000 */
[----:B------:R-:W-:-:S09]  /*1fd0*/  UISETP.NE.AND UP0, UPT, UR21, UR29, UPT ;  /* 0x0000001d1500728c */ /* 0x000fd2000bf05270 */
[----:B------:R-:W-:Y:S05]  /*1fe0*/  BRA.U UP0, `(.L_x_35) ;  /* 0xfffffff900fc7547 */ /* 0x000fea000b83ffff */
.L_x_28:
[C---:B-1----:R-:W-:Y:S01]  /*1ff0*/  LEA R2, R16.reuse, UR4, 0x3 ;  /* 0x0000000410027c11 */ /* 0x042fe2000f8e18ff */
[----:B------:R-:W-:Y:S01]  /*2000*/  NOP ;  /* 0x0000000000007918 */ /* 0x000fe20000000000 */
[----:B--2---:R-:W-:Y:S02]  /*2010*/  SHF.L.U32 R3, R13, 0x1f, RZ ;  /* 0x0000001f0d037819 */ /* 0x004fe400000006ff */
[----:B------:R-:W-:Y:S02]  /*2020*/  LEA R4, R16, UR4, 0x4 ;  /* 0x0000000410047c11 */ /* 0x000fe4000f8e20ff */
[----:B------:R-:W1:Y:S02]  /*2030*/  SYNCS.PHASECHK.TRANS64.TRYWAIT P0, [R2+URZ+0x70], R3 ;  /* 0x00007003020075a7 */ /* 0x000e6400080011ff */
[----:B-1----:R-:W-:Y:S05]  /*2040*/  @!P0 BRA `(.L_x_36) ;  /* 0x0000007000c48947 */ /* 0x002fea0003800000 */
.L_x_136:
[----:B------:R-:W2:Y:S01]  /*2050*/  LDS.128 R4, [R4+0x100] ;  /* 0x0001000004047984 */ /* 0x000ea20000000c00 */
[----:B---3--:R-:W-:Y:S01]  /*2060*/  ISETP.GE.AND P0, PT, R40, 0x1, PT ;  /* 0x000000012800780c */ /* 0x008fe20003f06270 */
[----:B-1----:R-:W-:Y:S01]  /*2070*/  VIADD R2, R2, 0x80 ;  /* 0x0000008002027836 */ /* 0x002fe20000000000 */
[----:B------:R-:W-:Y:S01]  /*2080*/  @!PT LDS RZ, [RZ] ;  /* 0x00000000fffff984 */ /* 0x000fe20000000800 */
[----:B------:R-:W-:Y:S01]  /*2090*/  @!PT LDS RZ, [RZ] ;  /* 0x00000000fffff984 */ /* 0x000fe20000000800 */
[----:B------:R-:W-:Y:S01]  /*20a0*/  @!PT LDS RZ, [RZ] ;  /* 0x00000000fffff984 */ /* 0x000fe20000000800 */
[----:B------:R-:W-:Y:S01]  /*20b0*/  @!PT LDS RZ, [RZ] ;  /* 0x00000000fffff984 */ /* 0x000fe20000000800 */
[----:B------:R1:W-:Y:S06]  /*20c0*/  MEMBAR.ALL.CTA ;  /* 0x0000000000007992 */ /* 0x0003ec0000008000 */
[----:B-1----:R-:W1:Y:S01]  /*20d0*/  FENCE.VIEW.ASYNC.S ;  /* 0x00000000000073c6 */ /* 0x002e620000000000 */
[----:B------:R-:W-:-:S04]  /*20e0*/  PRMT R2, RZ, 0x654, R2 ;  /* 0x00000654ff027816 */ /* 0x000fc80000000002 */
[----:B-1----:R1:W-:Y:S01]  /*20f0*/  SYNCS.ARRIVE.TRANS64.RED.A1T0 RZ, [R2+URZ], RZ ;  /* 0x000000ff02ff79a7 */ /* 0x0023e200081004ff */
[----:B--2---:R-:W-:-:S13]  /*2100*/  LOP3.LUT P2, RZ, R6, 0x1, RZ, 0xc0, !PT ;  /* 0x0000000106ff7812 */ /* 0x004fda000784c0ff */
[----:B------:R-:W-:Y:S01]  /*2110*/  @P2 SHF.R.U32.HI R3, RZ, 0x10, R5 ;  /* 0x00000010ff032819 */ /* 0x000fe20000011605 */
[----:B------:R-:W-:Y:S01]  /*2120*/  VOTEU.ANY UP0, P2 ;  /* 0x0000000000ff7886 */ /* 0x000fe20001000100 */
[----:B------:R-:W-:Y:S02]  /*2130*/  @P2 MOV R10, R4 ;  /* 0x00000004000a2202 */ /* 0x000fe40000000f00 */
[----:B------:R-:W-:Y:S02]  /*2140*/  @P2 R2UR.BROADCAST UR8, R3 ;  /* 0x00000000030822ca */ /* 0x000fe400008e0000 */
[----:B------:R-:W-:-:S11]  /*2150*/  @P2 LOP3.LUT R9, R5, 0xffff, RZ, 0xc0, !PT ;  /* 0x0000ffff05092812 */ /* 0x000fd600078ec0ff */
[----:B------:R-:W-:Y:S01]  /*2160*/  @UP0 UMOV UR52, UR8 ;  /* 0x0000000800340c82 */ /* 0x000fe20008000000 */
[----:B-1----:R-:W-:Y:S05]  /*2170*/  @!P0 BRA `(.L_x_37) ;  /* 0x0000000000b88947 */ /* 0x002fea0003800000 */
[----:B------:R-:W4:Y:S01]  /*2180*/  LDC.64 R4, c[0x0][0xb18] ;  /* 0x0002c600ff047b82 */ /* 0x000f220000000a00 */
[----:B------:R-:W-:-:S07]  /*2190*/  ISETP.NE.AND P3, PT, R40, 0x1, PT ;  /* 0x000000012800780c */ /* 0x000fce0003f65270 */
[----:B------:R-:W1:Y:S08]  /*21a0*/  LDC.64 R6, c[0x0][0xb10] ;  /* 0x0002c400ff067b82 */ /* 0x000e700000000a00 */
[----:B------:R-:W2:Y:S08]  /*21b0*/  LDC R14, c[0x0][0xb20] ;  /* 0x0002c800ff0e7b82 */ /* 0x000eb00000000800 */
[----:B------:R-:W3:Y:S01]  /*21c0*/  LDC R15, c[0x0][0xb0c] ;  /* 0x0002c300ff0f7b82 */ /* 0x000ee20000000800 */
[----:B----4-:R-:W-:Y:S01]  /*21d0*/  IMAD.HI.U32 R19, R0, R5, RZ ;  /* 0x0000000500137227 */ /* 0x010fe200078e00ff */
[----:B------:R-:W-:-:S03]  /*21e0*/  ISETP.NE.AND P0, PT, R4, 0x1, PT ;  /* 0x000000010400780c */ /* 0x000fc60003f05270 */
[----:B------:R-:W-:-:S03]  /*21f0*/  IMAD.HI.U32 R5, R9, R5, RZ ;  /* 0x0000000509057227 */ /* 0x000fc600078e00ff */
[----:B------:R-:W4:Y:S01]  /*2200*/  LDC.64 R2, c[0x0][0xb28] ;  /* 0x0002ca00ff027b82 */ /* 0x000f220000000a00 */
[----:B-1----:R-:W-:-:S04]  /*2210*/  IMAD.HI.U32 R20, R8, R6, RZ ;  /* 0x0000000608147227 */ /* 0x002fc800078e00ff */
[----:B------:R-:W-:Y:S01]  /*2220*/  IMAD.HI.U32 R21, R10, R6, RZ ;  /* 0x000000060a157227 */ /* 0x000fe200078e00ff */
[----:B------:R-:W-:Y:S02]  /*2230*/  SHF.R.U32.HI R20, RZ, R7, R20 ;  /* 0x00000007ff147219 */ /* 0x000fe40000011614 */
[-C--:B--2---:R-:W-:Y:S02]  /*2240*/  SHF.R.U32.HI R19, RZ, R14.reuse, R19 ;  /* 0x0000000eff137219 */ /* 0x084fe40000011613 */
[----:B------:R-:W-:Y:S02]  /*2250*/  SHF.R.U32.HI R5, RZ, R14, R5 ;  /* 0x0000000eff057219 */ /* 0x000fe40000011605 */
[----:B------:R-:W-:Y:S02]  /*2260*/  SEL R19, R0, R19, !P0 ;  /* 0x0000001300137207 */ /* 0x000fe40004000000 */
[----:B------:R-:W-:Y:S02]  /*2270*/  SHF.R.U32.HI R21, RZ, R7, R21 ;  /* 0x00000007ff157219 */ /* 0x000fe40000011615 */
[----:B---3--:R-:W-:-:S02]  /*2280*/  ISETP.NE.AND P1, PT, R15, 0x1, PT ;  /* 0x000000010f00780c */ /* 0x008fc40003f25270 */
[----:B------:R-:W-:Y:S02]  /*2290*/  SEL R5, R9, R5, !P0 ;  /* 0x0000000509057207 */ /* 0x000fe40004000000 */
[----:B------:R-:W-:Y:S02]  /*22a0*/  SEL R20, R8, R20, !P1 ;  /* 0x0000001408147207 */ /* 0x000fe40004800000 */
[----:B------:R-:W-:Y:S01]  /*22b0*/  SEL R21, R10, R21, !P1 ;  /* 0x000000150a157207 */ /* 0x000fe20004800000 */
[----:B----4-:R-:W-:-:S04]  /*22c0*/  IMAD.HI.U32 R18, R19, R2, RZ ;  /* 0x0000000213127227 */ /* 0x010fc800078e00ff */
        /* <DEDUP_REMOVED lines=10> */
[----:B------:R-:W-:-:S04]  /*2370*/  @!P0 IMAD.HI.U32 R7, R21, R2, RZ ;  /* 0x0000000215078227 */ /* 0x000fc800078e00ff */
[----:B------:R-:W-:Y:S01]  /*2380*/  IMAD.MOV R2, RZ, RZ, -R6 ;  /* 0x000000ffff027224 */ /* 0x000fe200078e0a06 */
[----:B------:R-:W-:Y:S02]  /*2390*/  @!P0 SHF.R.U32.HI R3, RZ, R3, R7 ;  /* 0x00000003ff038219 */ /* 0x000fe40000011607 */
[----:B------:R-:W-:Y:S01]  /*23a0*/  IADD3 R7, PT, PT, -R5, RZ, RZ ;  /* 0x000000ff05077210 */ /* 0x000fe20007ffe1ff */
[----:B------:R-:W-:Y:S01]  /*23b0*/  IMAD R2, R40, R2, R5 ;  /* 0x0000000228027224 */ /* 0x000fe200078e0205 */
        /* <DEDUP_REMOVED lines=10> */
.L_x_37:
[----:B------:R-:W1:Y:S02]  /*2460*/  LDCU UR8, c[0x0][0xb30] ;  /* 0x00016600ff0877ac */ /* 0x000e640008000800 */
[----:B-1----:R-:W-:-:S09]  /*2470*/  UISETP.NE.AND UP0, UPT, UR8, 0x1, UPT ;  /* 0x000000010800788c */ /* 0x002fd2000bf05270 */
[----:B------:R-:W-:Y:S05]  /*2480*/  BRA.U UP0, `(.L_x_38) ;  /* 0x0000000100407547 */ /* 0x000fea000b800000 */
[----:B------:R-:W1:Y:S08]  /*2490*/  LDC.64 R4, c[0x0][0xb10] ;  /* 0x0002c400ff047b82 */ /* 0x000e700000000a00 */
[----:B------:R-:W2:Y:S08]  /*24a0*/  LDC.64 R2, c[0x0][0xb18] ;  /* 0x0002c600ff027b82 */ /* 0x000eb00000000a00 */
[----:B------:R-:W3:Y:S08]  /*24b0*/  LDC R6, c[0x0][0xb20] ;  /* 0x0002c800ff067b82 */ /* 0x000ef00000000800 */
[----:B------:R-:W4:Y:S01]  /*24c0*/  LDC R7, c[0x0][0xb0c] ;  /* 0x0002c300ff077b82 */ /* 0x000f220000000800 */
[----:B-1----:R-:W-:-:S05]  /*24d0*/  IMAD.HI.U32 R4, R10, R4, RZ ;  /* 0x000000040a047227 */ /* 0x002fca00078e00ff */
[----:B------:R-:W-:Y:S01]  /*24e0*/  SHF.R.U32.HI R4, RZ, R5, R4 ;  /* 0x00000005ff047219 */ /* 0x000fe20000011604 */
[----:B--2---:R-:W-:Y:S01]  /*24f0*/  IMAD.HI.U32 R3, R9, R3, RZ ;  /* 0x0000000309037227 */ /* 0x004fe200078e00ff */
[----:B------:R-:W-:-:S04]  /*2500*/  ISETP.NE.AND P0, PT, R2, 0x1, PT ;  /* 0x000000010200780c */ /* 0x000fc80003f05270 */
[----:B---3--:R-:W-:-:S04]  /*2510*/  SHF.R.U32.HI R3, RZ, R6, R3 ;  /* 0x00000006ff037219 */ /* 0x008fc80000011603 */
[----:B------:R-:W-:Y:S02]  /*2520*/  SEL R3, R9, R3, !P0 ;  /* 0x0000000309037207 */ /* 0x000fe40004000000 */
[----:B----4-:R-:W-:-:S04]  /*2530*/  ISETP.NE.AND P1, PT, R7, 0x1, PT ;  /* 0x000000010700780c */ /* 0x010fc80003f25270 */
[----:B------:R-:W-:-:S05]  /*2540*/  SEL R4, R10, R4, !P1 ;  /* 0x000000040a047207 */ /* 0x000fca0004800000 */
[----:B------:R-:W-:Y:S02]  /*2550*/  IMAD.IADD R5, R3, 0x1, -R4 ;  /* 0x0000000103057824 */ /* 0x000fe400078e0a04 */
[----:B------:R-:W-:Y:S02]  /*2560*/  IMAD.IADD R3, R4, 0x1, -R3 ;  /* 0x0000000104037824 */ /* 0x000fe400078e0a03 */
[----:B------:R-:W-:Y:S02]  /*2570*/  IMAD R10, R5, R7, R10 ;  /* 0x00000007050a7224 */ /* 0x000fe400078e020a */
[----:B------:R-:W-:-:S07]  /*2580*/  IMAD R9, R3, R2, R9 ;  /* 0x0000000203097224 */ /* 0x000fce00078e0209 */
.L_x_38:
[----:B------:R-:W-:Y:S01]  /*2590*/  VIADD R16, R16, 0x1 ;  /* 0x0000000110107836 */ /* 0x000fe20000000000 */
[----:B------:R-:W-:Y:S01]  /*25a0*/  PLOP3.LUT P1, PT, PT, PT, PT, 0x80, 0x8 ;  /* 0x000000000008781c */ /* 0x000fe20003f2f070 */
[----:B------:R-:W-:Y:S02]  /*25b0*/  IMAD.IADD R15, R10, 0x1, R87 ;  /* 0x000000010a0f7824 */ /* 0x000fe400078e0257 */
[----:B------:R-:W-:Y:S01]  /*25c0*/  IMAD.IADD R14, R9, 0x1, R86 ;  /* 0x00000001090e7824 */ /* 0x000fe200078e0256 */
[----:B------:R-:W-:-:S04]  /*25d0*/  ISETP.NE.AND P0, PT, R16, 0x2, PT ;  /* 0x000000021000780c */ /* 0x000fc80003f05270 */
[----:B------:R-:W-:Y:S02]  /*25e0*/  SEL R2, RZ, 0x1, P0 ;  /* 0x00000001ff027807 */ /* 0x000fe40000000000 */
[----:B------:R-:W-:Y:S02]  /*25f0*/  SEL R16, R16, RZ, P0 ;  /* 0x000000ff10107207 */ /* 0x000fe40000000000 */
[----:B------:R-:W-:Y:S01]  /*2600*/  LOP3.LUT R13, R13, R2, RZ, 0x3c, !PT ;  /* 0x000000020d0d7212 */ /* 0x000fe200078e3cff */
[----:B------:R-:W-:Y:S06]  /*2610*/  @P2 BRA `(.L_x_39) ;  /* 0xffffffec00b82947 */ /* 0x000fec000383ffff */
[----:B------:R-:W-:Y:S01]  /*2620*/  UIADD3 UR5, UPT, UPT, UR4, 0x10, URZ ;  /* 0x0000001004057890 */ /* 0x000fe2000fffe0ff */
[----:B------:R-:W-:-:S03]  /*2630*/  SHF.L.U32 R2, R17, 0x1f, RZ ;  /* 0x0000001f11027819 */ /* 0x000fc600000006ff */
[----:B------:R-:W-:-:S09]  /*2640*/  ULEA UR4, UR6, UR5, 0x3 ;  /* 0x0000000506047291 */ /* 0x000fd2000f8e18ff */
[----:B------:R-:W1:Y:S02]  /*2650*/  SYNCS.PHASECHK.TRANS64.TRYWAIT P0, [UR4], R2 ;  /* 0x00000002ff0075a7 */ /* 0x000e640008001104 */
[----:B-1----:R-:W-:Y:S05]  /*2660*/  @!P0 BRA `(.L_x_40) ;  /* 0x0000006c00508947 */ /* 0x002fea0003800000 */
.L_x_138:
[----:B------:R-:W-:-:S04]  /*2670*/  UIADD3 UR6, UPT, UPT, UR6, 0x1, URZ ;  /* 0x0000000106067890 */ /* 0x000fc8000fffe0ff */
[----:B------:R-:W-:-:S04]  /*2680*/  UISETP.NE.AND UP0, UPT, UR6, 0x2, UPT ;  /* 0x000000020600788c */ /* 0x000fc8000bf05270 */
[----:B------:R-:W-:Y:S02]  /*2690*/  USEL UR4, URZ, 0x1, UP0 ;  /* 0x00000001ff047887 */ /* 0x000fe40008000000 */
[----:B------:R-:W-:-:S04]  /*26a0*/  USEL UR6, UR6, URZ, UP0 ;  /* 0x000000ff06067287 */ /* 0x000fc80008000000 */
[----:B------:R-:W-:Y:S01]  /*26b0*/  ULEA UR6, UR6, UR5, 0x3 ;  /* 0x0000000506067291 */ /* 0x000fe2000f8e18ff */
[----:B-1----:R-:W-:-:S04]  /*26c0*/  LOP3.LUT R2, R17, UR4, RZ, 0x3c, !PT ;  /* 0x0000000411027c12 */ /* 0x002fc8000f8e3cff */
[----:B------:R-:W-:Y:S01]  /*26d0*/  SHF.L.U32 R2, R2, 0x1f, RZ ;  /* 0x0000001f02027819 */ /* 0x000fe200000006ff */
[----:B----4-:R-:W-:-:S07]  /*26e0*/  IMAD.U32 R0, RZ, RZ, UR6 ;  /* 0x00000006ff007e24 */ /* 0x010fce000f8e00ff */
.L_x_41:
[----:B-1----:R1:W2:Y:S02]  /*26f0*/  SYNCS.PHASECHK.TRANS64.TRYWAIT P0, [R0+URZ], R2 ;  /* 0x00000002000075a7 */ /* 0x0022a400080011ff */
[----:B--2---:R-:W-:Y:S05]  /*2700*/  @!P0 NANOSLEEP.SYNCS 0x989680 ;  /* 0x009896800000895d */ /* 0x004fea0003900000 */
[----:B------:R-:W2:Y:S02]  /*2710*/  @!P0 SYNCS.PHASECHK.TRANS64 P0, [R0+URZ], R2 ;  /* 0x00000002000085a7 */ /* 0x000ea400080010ff */
[----:B--2---:R-:W-:Y:S05]  /*2720*/  @P0 EXIT ;  /* 0x000000000000094d */ /* 0x004fea0003800000 */
[----:B------:R-:W-:Y:S05]  /*2730*/  BRA `(.L_x_41) ;  /* 0xfffffffc00ec7947 */ /* 0x000fea000383ffff */
.L_x_17:
[----:B------:R-:W-:-:S04]  /*2740*/  UISETP.NE.AND UP1, UPT, UR37, URZ, UPT ;  /* 0x000000ff2500728c */ /* 0x000fc8000bf25270 */
[----:B------:R-:W-:-:S09]  /*2750*/  UISETP.NE.OR UP1, UPT, UR8, 0x1, UP1 ;  /* 0x000000010800788c */ /* 0x000fd20008f25670 */
[----:B------:R-:W-:Y:S05]  /*2760*/  BRA.U UP1, `(.L_x_42) ;  /* 0x0000000501487547 */ /* 0x000fea000b800000 */
[----:B------:R-:W-:Y:S01]  /*2770*/  ISETP.NE.AND P2, PT, R2, RZ, PT ;  /* 0x000000ff0200720c */ /* 0x000fe20003f45270 */
[----:B------:R-:W-:Y:S01]  /*2780*/  IMAD.MOV.U32 R12, RZ, RZ, 0x1 ;  /* 0x00000001ff0c7424 */ /* 0x000fe200078e00ff */
[----:B------:R-:W-:Y:S02]  /*2790*/  CS2R R10, SRZ ;  /* 0x00000000000a7805 */ /* 0x000fe4000001ff00 */
[----:B------:R-:W-:Y:S01]  /*27a0*/  CS2R R8, SRZ ;  /* 0x0000000000087805 */ /* 0x000fe2000001ff00 */
[----:B------:R-:W-:Y:S01]  /*27b0*/  UMOV UR4, 0x400 ;  /* 0x0000040000047882 */ /* 0x000fe20000000000 */
[----:B------:R-:W-:Y:S01]  /*27c0*/  UMOV UR6, URZ ;  /* 0x000000ff00067c82 */ /* 0x000fe20008000000 */
[----:B------:R-:W-:-:S12]  /*27d0*/  ULEA UR37, UR37, UR4, 0x18 ;  /* 0x0000000425257291 */ /* 0x000fd8000f8ec0ff */
.L_x_46:
[----:B------:R-:W-:Y:S02]  /*27e0*/  LEA R0, R8, UR37, 0x3 ;  /* 0x0000002508007c11 */ /* 0x000fe4000f8e18ff */
[----:B------:R-:W-:-:S03]  /*27f0*/  SHF.L.U32 R4, R9, 0x1f, RZ ;  /* 0x0000001f09047819 */ /* 0x000fc600000006ff */
[----:B------:R-:W-:Y:S01]  /*2800*/  VIADD R5, R0, 0xe0 ;  /* 0x000000e000057836 */ /* 0x000fe20000000000 */
[----:B------:R-:W1:Y:S02]  /*2810*/  SYNCS.PHASECHK.TRANS64.TRYWAIT P0, [R0+URZ+0xd0], R4 ;  /* 0x0000d004000075a7 */ /* 0x000e6400080011ff */
[----:B-1----:R-:W-:Y:S05]  /*2820*/  @!P0 BRA `(.L_x_43) ;  /* 0x0000006800f88947 */ /* 0x002fea0003800000 */
.L_x_139:
[----:B------:R-:W-:Y:S01]  /*2830*/  ULEA UR5, UR6, UR37, 0x3 ;  /* 0x0000002506057291 */ /* 0x000fe2000f8e18ff */
[----:B-1----:R-:W-:Y:S01]  /*2840*/  PRMT R0, RZ, 0x654, R5 ;  /* 0x00000654ff007816 */ /* 0x002fe20000000005 */
[----:B------:R-:W-:Y:S01]  /*2850*/  @!P2 IMAD.MOV.U32 R4, RZ, RZ, 0x10 ;  /* 0x00000010ff04a424 */ /* 0x000fe200078e00ff */
[----:B------:R-:W-:Y:S01]  /*2860*/  SHF.L.U32 R5, R12, 0x1f, RZ ;  /* 0x0000001f0c057819 */ /* 0x000fe200000006ff */
[----:B------:R-:W-:Y:S01]  /*2870*/  UIADD3 UR4, UPT, UPT, UR5, 0x70, URZ ;  /* 0x0000007005047890 */ /* 0x000fe2000fffe0ff */
[----:B------:R1:W-:Y:S05]  /*2880*/  SYNCS.ARRIVE.TRANS64.RED.A1T0 RZ, [R0+URZ], RZ ;  /* 0x000000ff00ff79a7 */ /* 0x0003ea00081004ff */
[----:B------:R-:W-:Y:S01]  /*2890*/  IMAD.U32 R6, RZ, RZ, UR4 ;  /* 0x00000004ff067e24 */ /* 0x000fe2000f8e00ff */
[----:B------:R-:W2:Y:S04]  /*28a0*/  SYNCS.PHASECHK.TRANS64.TRYWAIT P0, [UR5+0x80], R5 ;  /* 0x00008005ff0075a7 */ /* 0x000ea80008001105 */
[----:B------:R-:W-:Y:S01]  /*28b0*/  PRMT R6, R2, 0x654, R6 ;  /* 0x0000065402067816 */ /* 0x000fe20000000006 */
[----:B-12---:R-:W-:Y:S06]  /*28c0*/  @!P0 BRA `(.L_x_44) ;  /* 0x0000006800e48947 */ /* 0x006fec0003800000 */
.L_x_141:
[----:B------:R-:W-:Y:S01]  /*28d0*/  ULEA UR4, UR6, UR37, 0x4 ;  /* 0x0000002506047291 */ /* 0x000fe2000f8e20ff */
[----:B------:R-:W-:Y:S01]  /*28e0*/  SEL R3, R6, R3, !P2 ;  /* 0x0000000306037207 */ /* 0x000fe20005000000 */
[----:B------:R-:W-:Y:S01]  /*28f0*/  UIADD3 UR5, UPT, UPT, UR5, 0x70, URZ ;  /* 0x0000007005057890 */ /* 0x000fe2000fffe0ff */
[----:B-1----:R-:W-:Y:S01]  /*2900*/  LEA R0, R11, UR37, 0x3 ;  /* 0x000000250b007c11 */ /* 0x002fe2000f8e18ff */
[----:B------:R-:W-:Y:S01]  /*2910*/  UIADD3 UR4, UPT, UPT, UR4, 0x100, URZ ;  /* 0x0000010004047890 */ /* 0x000fe2000fffe0ff */
[----:B------:R1:W-:Y:S01]  /*2920*/  @!P2 SYNCS.ARRIVE.TRANS64.RED RZ, [R3+URZ], R4 ;  /* 0x0000000403ffa9a7 */ /* 0x0003e200080004ff */
[----:B------:R-:W-:Y:S01]  /*2930*/  UIADD3 UR6, UPT, UPT, UR6, 0x1, URZ ;  /* 0x0000000106067890 */ /* 0x000fe2000fffe0ff */
[----:B------:R-:W-:-:S03]  /*2940*/  VIADD R8, R8, 0x1 ;  /* 0x0000000108087836 */ /* 0x000fc60000000000 */
[----:B------:R-:W-:Y:S02]  /*2950*/  UISETP.NE.AND UP0, UPT, UR6, 0x2, UPT ;  /* 0x000000020600788c */ /* 0x000fe4000bf05270 */
[----:B------:R-:W-:Y:S01]  /*2960*/  ISETP.NE.AND P0, PT, R8, 0x2, PT ;  /* 0x000000020800780c */ /* 0x000fe20003f05270 */
[----:B------:R-:W-:Y:S06]  /*2970*/  UGETNEXTWORKID.BROADCAST [UR4], [UR5] ;  /* 0x00000000040073ca */ /* 0x000fec0008000100 */
[----:B------:R-:W-:Y:S02]  /*2980*/  USEL UR4, URZ, 0x1, UP0 ;  /* 0x00000001ff047887 */ /* 0x000fe40008000000 */
[----:B------:R-:W-:-:S04]  /*2990*/  USEL UR6, UR6, URZ, UP0 ;  /* 0x000000ff06067287 */ /* 0x000fc80008000000 */
[----:B------:R-:W-:Y:S02]  /*29a0*/  LOP3.LUT R12, R12, UR4, RZ, 0x3c, !PT ;  /* 0x000000040c0c7c12 */ /* 0x000fe4000f8e3cff */
[----:B-1----:R-:W-:-:S04]  /*29b0*/  SHF.L.U32 R4, R10, 0x1f, RZ ;  /* 0x0000001f0a047819 */ /* 0x002fc800000006ff */
[----:B------:R-:W1:Y:S02]  /*29c0*/  SYNCS.PHASECHK.TRANS64.TRYWAIT P1, [R0+URZ+0x70], R4 ;  /* 0x00007004000075a7 */ /* 0x000e6400080211ff */
[----:B-1----:R-:W-:Y:S05]  /*29d0*/  @!P1 BRA `(.L_x_45) ;  /* 0x0000006800b89947 */ /* 0x002fea0003800000 */
.L_x_142:
[C---:B-1----:R-:W-:Y:S01]  /*29e0*/  LEA R4, R11.reuse, UR37, 0x4 ;  /* 0x000000250b047c11 */ /* 0x042fe2000f8e20ff */
[----:B------:R-:W-:Y:S01]  /*29f0*/  VIADD R0, R0, 0x80 ;  /* 0x0000008000007836 */ /* 0x000fe20000000000 */
[----:B------:R-:W-:Y:S01]  /*2a00*/  SEL R8, R8, RZ, P0 ;  /* 0x000000ff08087207 */ /* 0x000fe20000000000 */
[----:B------:R-:W-:-:S03]  /*2a10*/  VIADD R11, R11, 0x1 ;  /* 0x000000010b0b7836 */ /* 0x000fc60000000000 */
[----:B------:R-:W1:Y:S01]  /*2a20*/  LDS.128 R4, [R4+0x100] ;  /* 0x0001000004047984 */ /* 0x000e620000000c00 */
[----:B------:R-:W-:Y:S02]  /*2a30*/  PRMT R0, RZ, 0x654, R0 ;  /* 0x00000654ff007816 */ /* 0x000fe40000000000 */
[C---:B------:R-:W-:Y:S01]  /*2a40*/  ISETP.NE.AND P1, PT, R11.reuse, 0x2, PT ;  /* 0x000000020b00780c */ /* 0x040fe20003f25270 */
[----:B------:R-:W-:Y:S01]  /*2a50*/  @!PT LDS RZ, [RZ] ;  /* 0x00000000fffff984 */ /* 0x000fe20000000800 */
[----:B------:R-:W-:Y:S01]  /*2a60*/  @!PT LDS RZ, [RZ] ;  /* 0x00000000fffff984 */ /* 0x000fe20000000800 */
[----:B------:R-:W-:Y:S01]  /*2a70*/  @!PT LDS RZ, [RZ] ;  /* 0x00000000fffff984 */ /* 0x000fe20000000800 */
[----:B------:R-:W-:Y:S01]  /*2a80*/  @!PT LDS RZ, [RZ] ;  /* 0x00000000fffff984 */ /* 0x000fe20000000800 */
[----:B------:R2:W-:Y:S06]  /*2a90*/  MEMBAR.ALL.CTA ;  /* 0x0000000000007992 */ /* 0x0005ec0000008000 */
[----:B--2---:R-:W2:Y:S01]  /*2aa0*/  FENCE.VIEW.ASYNC.S ;  /* 0x00000000000073c6 */ /* 0x004ea20000000000 */
[----:B------:R-:W-:Y:S01]  /*2ab0*/  SEL R11, R11, RZ, P1 ;  /* 0x000000ff0b0b7207 */ /* 0x000fe20000800000 */
[----:B--2---:R2:W-:Y:S01]  /*2ac0*/  SYNCS.ARRIVE.TRANS64.RED.A1T0 RZ, [R0+URZ], RZ ;  /* 0x000000ff00ff79a7 */ /* 0x0045e200081004ff */
[----:B-1----:R-:W-:-:S02]  /*2ad0*/  LOP3.LUT P3, RZ, R6, 0x1, RZ, 0xc0, !PT ;  /* 0x0000000106ff7812 */ /* 0x002fc4000786c0ff */
[----:B------:R-:W-:-:S04]  /*2ae0*/  SEL R4, RZ, 0x1, P1 ;  /* 0x00000001ff047807 */ /* 0x000fc80000800000 */
[----:B------:R-:W-:Y:S02]  /*2af0*/  LOP3.LUT R10, R10, R4, RZ, 0x3c, !PT ;  /* 0x000000040a0a7212 */ /* 0x000fe400078e3cff */
[----:B--2---:R-:W-:-:S04]  /*2b00*/  SEL R0, RZ, 0x1, P0 ;  /* 0x00000001ff007807 */ /* 0x004fc80000000000 */
[----:B------:R-:W-:Y:S01]  /*2b10*/  LOP3.LUT R9, R9, R0, RZ, 0x3c, !PT ;  /* 0x0000000009097212 */ /* 0x000fe200078e3cff */
[----:B------:R-:W-:Y:S06]  /*2b20*/  @P3 BRA `(.L_x_46) ;  /* 0xfffffffc002c3947 */ /* 0x000fec000383ffff */
[----:B------:R-:W-:Y:S01]  /*2b30*/  ULEA UR5, UR6, UR37, 0x3 ;  /* 0x0000002506057291 */ /* 0x000fe2000f8e18ff */
[----:B------:R-:W-:-:S08]  /*2b40*/  SHF.L.U32 R2, R12, 0x1f, RZ ;  /* 0x0000001f0c027819 */ /* 0x000fd000000006ff */
[----:B------:R-:W1:Y:S02]  /*2b50*/  SYNCS.PHASECHK.TRANS64 P0, [UR5+0x80], R2 ;  /* 0x00008002ff0075a7 */ /* 0x000e640008001005 */
[----:B-1----:R-:W-:Y:S05]  /*2b60*/  @P0 BRA `(.L_x_47) ;  /* 0x0000000000080947 */ /* 0x002fea0003800000 */
[----:B------:R-:W1:Y:S02]  /*2b70*/  SYNCS.PHASECHK.TRANS64.TRYWAIT P0, [UR5+0x80], R2 ;  /* 0x00008002ff0075a7 */ /* 0x000e640008001105 */
[----:B-1----:R-:W-:Y:S05]  /*2b80*/  @!P0 BRA `(.L_x_48) ;  /* 0x0000006800608947 */ /* 0x002fea0003800000 */
.L_x_47:
[----:B------:R-:W-:-:S04]  /*2b90*/  UIADD3 UR4, UPT, UPT, UR6, 0x1, URZ ;  /* 0x0000000106047890 */ /* 0x000fc8000fffe0ff */
[----:B------:R-:W-:-:S04]  /*2ba0*/  UISETP.NE.AND UP0, UPT, UR4, 0x2, UPT ;  /* 0x000000020400788c */ /* 0x000fc8000bf05270 */
[----:B------:R-:W-:Y:S02]  /*2bb0*/  USEL UR7, URZ, 0x1, UP0 ;  /* 0x00000001ff077887 */ /* 0x000fe40008000000 */
[----:B------:R-:W-:-:S04]  /*2bc0*/  USEL UR4, UR4, URZ, UP0 ;  /* 0x000000ff04047287 */ /* 0x000fc80008000000 */
[----:B------:R-:W-:Y:S01]  /*2bd0*/  ULEA UR4, UR4, UR37, 0x3 ;  /* 0x0000002504047291 */ /* 0x000fe2000f8e18ff */
[----:B-1----:R-:W-:-:S04]  /*2be0*/  LOP3.LUT R2, R12, UR7, RZ, 0x3c, !PT ;  /* 0x000000070c027c12 */ /* 0x002fc8000f8e3cff */
[----:B------:R-:W-:-:S04]  /*2bf0*/  SHF.L.U32 R0, R2, 0x1f, RZ ;  /* 0x0000001f02007819 */ /* 0x000fc800000006ff */
[----:B------:R-:W1:Y:S02]  /*2c00*/  SYNCS.PHASECHK.TRANS64 P0, [UR4+0x80], R0 ;  /* 0x00008000ff0075a7 */ /* 0x000e640008001004 */
[----:B-1----:R-:W-:Y:S05]  /*2c10*/  @P0 EXIT ;  /* 0x000000000000094d */ /* 0x002fea0003800000 */
[----:B------:R-:W-:Y:S02]  /*2c20*/  SHF.L.U32 R2, R2, 0x1f, RZ ;  /* 0x0000001f02027819 */ /* 0x000fe400000006ff */
[----:B------:R-:W-:-:S07]  /*2c30*/  MOV R0, UR4 ;  /* 0x0000000400007c02 */ /* 0x000fce0008000f00 */
.L_x_49:
[----:B-1----:R1:W2:Y:S02]  /*2c40*/  SYNCS.PHASECHK.TRANS64.TRYWAIT P0, [R0+URZ+0x80], R2 ;  /* 0x00008002000075a7 */ /* 0x0022a400080011ff */
[----:B--2---:R-:W-:Y:S05]  /*2c50*/  @!P0 NANOSLEEP.SYNCS 0x989680 ;  /* 0x009896800000895d */ /* 0x004fea0003900000 */
[----:B------:R-:W2:Y:S02]  /*2c60*/  @!P0 SYNCS.PHASECHK.TRANS64 P0, [R0+URZ+0x80], R2 ;  /* 0x00008002000085a7 */ /* 0x000ea400080010ff */
[----:B--2---:R-:W-:Y:S05]  /*2c70*/  @P0 EXIT ;  /* 0x000000000000094d */ /* 0x004fea0003800000 */
[----:B------:R-:W-:Y:S05]  /*2c80*/  BRA `(.L_x_49) ;  /* 0xfffffffc00ec7947 */ /* 0x000fea000383ffff */
.L_x_42:
[----:B------:R-:W-:-:S09]  /*2c90*/  UISETP.NE.AND UP1, UPT, UR8, URZ, UPT ;  /* 0x000000ff0800728c */ /* 0x000fd2000bf25270 */
[----:B------:R-:W-:Y:S05]  /*2ca0*/  BRA.U UP1, `(.L_x_50) ;  /* 0x00000011013c7547 */ /* 0x000fea000b800000 */
[----:B------:R-:W-:Y:S01]  /*2cb0*/  UMOV UR4, 0x40 ;  /* 0x0000004000047882 */ /* 0x000fe20000000000 */
[----:B------:R-:W-:Y:S01]  /*2cc0*/  NOP ;  /* 0x0000000000007918 */ /* 0x000fe20000000000 */
[----:B------:R-:W-:Y:S01]  /*2cd0*/  ULEA UR4, UR37, UR4, 0x18 ;  /* 0x0000000425047291 */ /* 0x000fe2000f8ec0ff */
[----:B------:R-:W-:Y:S02]  /*2ce0*/  UMOV UR5, 0x400 ;  /* 0x0000040000057882 */ /* 0x000fe40000000000 */
[----:B------:R-:W-:-:S06]  /*2cf0*/  ULEA UR37, UR37, UR5, 0x18 ;  /* 0x0000000525257291 */ /* 0x000fcc000f8ec0ff */
[----:B------:R-:W1:Y:S02]  /*2d00*/  LDS.U8 R0, [UR4+0x1c] ;  /* 0x00001c04ff007984 */ /* 0x000e640008000000 */
[----:B-1----:R-:W-:-:S13]  /*2d10*/  ISETP.NE.AND P0, PT, R0, RZ, PT ;  /* 0x000000ff0000720c */ /* 0x002fda0003f05270 */
[----:B------:R-:W-:Y:S05]  /*2d20*/  @P0 BRA `(.L_x_51) ;  /* 0x0000000000580947 */ /* 0x000fea0003800000 */
[----:B------:R-:W-:-:S13]  /*2d30*/  ELECT P0, URZ, PT ;  /* 0x0000000000ff782f */ /* 0x000fda0003800000 */
[----:B------:R-:W-:Y:S05]  /*2d40*/  @!P0 BRA `(.L_x_52) ;  /* 0x0000000000608947 */ /* 0x000fea0003800000 */
[----:B------:R-:W-:Y:S01]  /*2d50*/  UMOV UR5, 0x10 ;  /* 0x0000001000057882 */ /* 0x000fe20000000000 */
[----:B------:R-:W-:Y:S01]  /*2d60*/  HFMA2 R0, -RZ, RZ, 0, 5.9604644775390625e-08 ;  /* 0x00000001ff007431 */ /* 0x000fe200000001ff */
[----:B------:R-:W-:-:S03]  /*2d70*/  MOV R2, 0xffff ;  /* 0x0000ffff00027802 */ /* 0x000fc60000000f00 */
[----:B------:R-:W-:Y:S04]  /*2d80*/  DEPBAR.LE SB1, 0x36 ;  /* 0x00009d800000791a */ /* 0x000fe80000000000 */
[----:B------:R-:W1:Y:S02]  /*2d90*/  UTCATOMSWS.FIND_AND_SET.ALIGN UP0, UR5, UR5 ;  /* 0x00000005000575e3 */ /* 0x000e640008000800 */
[----:B-1----:R-:W-:Y:S01]  /*2da0*/  MOV R3, UR5 ;  /* 0x0000000500037c02 */ /* 0x002fe20008000f00 */
[----:B------:R-:W-:Y:S06]  /*2db0*/  BRA.U UP0, `(.L_x_53) ;  /* 0x0000000100187547 */ /* 0x000fec000b800000 */
.L_x_54:
[----:B------:R-:W-:Y:S05]  /*2dc0*/  NANOSLEEP 0x64 ;  /* 0x000000640000795d */ /* 0x000fea0003800000 */
[----:B------:R-:W-:-:S05]  /*2dd0*/  UMOV UR5, 0x10 ;  /* 0x0000001000057882 */ /* 0x000fca0000000000 */
[----:B------:R-:W-:Y:S04]  /*2de0*/  DEPBAR.LE SB1, 0x36 ;  /* 0x00009d800000791a */ /* 0x000fe80000000000 */
[----:B------:R-:W1:Y:S02]  /*2df0*/  UTCATOMSWS.FIND_AND_SET.ALIGN UP0, UR5, UR5 ;  /* 0x00000005000575e3 */ /* 0x000e640008000800 */
[----:B-1----:R-:W-:Y:S01]  /*2e00*/  MOV R3, UR5 ;  /* 0x0000000500037c02 */ /* 0x002fe20008000f00 */
[----:B------:R-:W-:Y:S05]  /*2e10*/  BRA.U !UP0, `(.L_x_54) ;  /* 0xfffffffd08e87547 */ /* 0x000fea000b83ffff */
.L_x_53:
[-C--:B------:R-:W-:Y:S02]  /*2e20*/  SHF.L.U32 R2, R2, R3.reuse, RZ ;  /* 0x0000000302027219 */ /* 0x080fe400000006ff */
[----:B------:R-:W-:Y:S01]  /*2e30*/  SHF.L.U32 R0, R0, R3, RZ ;  /* 0x0000000300007219 */ /* 0x000fe200000006ff */
[----:B------:R-:W-:Y:S02]  /*2e40*/  IMAD.SHL.U32 R3, R3, 0x20, RZ ;  /* 0x0000002003037824 */ /* 0x000fe400078e00ff */
[----:B------:R1:W-:Y:S04]  /*2e50*/  ATOMS.OR RZ, [UR4+0x14], R2 ;  /* 0x00001402ffff798c */ /* 0x0003e8000b000004 */
[----:B------:R1:W-:Y:S04]  /*2e60*/  ATOMS.OR RZ, [UR4+0x18], R0 ;  /* 0x00001800ffff798c */ /* 0x0003e8000b000004 */
[----:B------:R1:W-:Y:S01]  /*2e70*/  STS [UR37+0x120], R3 ;  /* 0x00012003ff007988 */ /* 0x0003e20008000825 */
[----:B------:R-:W-:Y:S05]  /*2e80*/  BRA `(.L_x_52) ;  /* 0x0000000000107947 */ /* 0x000fea0003800000 */
.L_x_51:
[----:B------:R-:W-:Y:S02]  /*2e90*/  MOV R0, 0xffffffff ;  /* 0xffffffff00007802 */ /* 0x000fe40000000f00 */
[----:B------:R-:W-:-:S03]  /*2ea0*/  MOV R2, 0x2ed0 ;  /* 0x00002ed000027802 */ /* 0x000fc60000000f00 */
[----:B------:R1:W-:Y:S04]  /*2eb0*/  STS [UR37+0x120], R0 ;  /* 0x00012000ff007988 */ /* 0x0003e80008000825 */
[----:B-1-3-5:R-:W-:Y:S05]  /*2ec0*/  CALL.REL.NOINC `($__internal_1_$__cuda_sm10x_tcgen05_guardrail_trap_phase_invalid_during_alloc) ;  /* 0x0000006c00a87944 */ /* 0x02afea0003c00000 */
.L_x_52:
[----:B------:R-:W-:Y:S05]  /*2ed0*/  WARPSYNC.ALL ;  /* 0x0000000000007948 */ /* 0x000fea0003800000 */
[----:B------:R-:W2:Y:S01]  /*2ee0*/  S2UR UR5, SR_CgaCtaId ;  /* 0x00000000000579c3 */ /* 0x000ea20000008800 */
[----:B------:R-:W-:Y:S01]  /*2ef0*/  UMOV UR4, 0x400 ;  /* 0x0000040000047882 */ /* 0x000fe20000000000 */
[----:B------:R-:W-:-:S06]  /*2f00*/  NOP ;  /* 0x0000000000007918 */ /* 0x000fcc0000000000 */
[----:B------:R-:W-:Y:S06]  /*2f10*/  BAR.ARV 0x6, 0xa0 ;  /* 0x0182800000007b1d */ /* 0x000fec0000002000 */
[----:B------:R-:W4:Y:S01]  /*2f20*/  LDCU UR7, c[0x0][0x38c] ;  /* 0x00007180ff0777ac */ /* 0x000f220008000800 */
[----:B------:R-:W-:Y:S01]  /*2f30*/  IMAD.MOV.U32 R11, RZ, RZ, 0x1 ;  /* 0x00000001ff0b7424 */ /* 0x000fe200078e00ff */
[----:B------:R-:W-:Y:S01]  /*2f40*/  CS2R R8, SRZ ;  /* 0x0000000000087805 */ /* 0x000fe2000001ff00 */
[----:B------:R-:W-:Y:S01]  /*2f50*/  IMAD.MOV.U32 R10, RZ, RZ, RZ ;  /* 0x000000ffff0a7224 */ /* 0x000fe200078e00ff */
[----:B------:R-:W3:Y:S01]  /*2f60*/  LDCU UR6, c[0x0][0x38c] ;  /* 0x00007180ff0677ac */ /* 0x000ee20008000800 */
[----:B------:R-:W-:Y:S01]  /*2f70*/  UMOV UR15, URZ ;  /* 0x000000ff000f7c82 */ /* 0x000fe20008000000 */
[----:B------:R-:W-:Y:S01]  /*2f80*/  UMOV UR14, URZ ;  /* 0x000000ff000e7c82 */ /* 0x000fe20008000000 */
[----:B--2---:R-:W-:Y:S01]  /*2f90*/  ULEA UR5, UR5, UR4, 0x18 ;  /* 0x0000000405057291 */ /* 0x004fe2000f8ec0ff */
[----:B------:R-:W-:Y:S01]  /*2fa0*/  UMOV UR32, 0x0 ;  /* 0x0000000000207882 */ /* 0x000fe20000000000 */
[----:B------:R-:W-:-:S02]  /*2fb0*/  UMOV UR33, 0x4410490 ;  /* 0x0441049000217882 */ /* 0x000fc40000000000 */
[----:B------:R-:W-:Y:S02]  /*2fc0*/  UIADD3 UR9, UPT, UPT, UR5, 0x8800, URZ ;  /* 0x0000880005097890 */ /* 0x000fe4000fffe0ff */
[----:B------:R-:W-:Y:S02]  /*2fd0*/  UIADD3 UR10, UPT, UPT, UR5, 0x10800, URZ ;  /* 0x00010800050a7890 */ /* 0x000fe4000fffe0ff */
[----:B----4-:R-:W-:Y:S01]  /*2fe0*/  UIADD3 UR7, UPT, UPT, UR7, 0x7f, URZ ;  /* 0x0000007f07077890 */ /* 0x010fe2000fffe0ff */
[----:B-1----:R-:W1:Y:S01]  /*2ff0*/  LDS R0, [UR5+0x120] ;  /* 0x00012005ff007984 */ /* 0x002e620008000800 */
[----:B------:R-:W-:Y:S02]  /*3000*/  USHF.R.U32.HI UR9, URZ, 0x4, UR9 ;  /* 0x00000004ff097899 */ /* 0x000fe40008011609 */
[----:B------:R-:W-:Y:S02]  /*3010*/  USHF.R.S32.HI UR4, URZ, 0x1f, UR7 ;  /* 0x0000001fff047899 */ /* 0x000fe40008011407 */
[----:B------:R-:W-:-:S02]  /*3020*/  USHF.R.U32.HI UR10, URZ, 0x4, UR10 ;  /* 0x00000004ff0a7899 */ /* 0x000fc4000801160a */
[----:B------:R-:W-:Y:S02]  /*3030*/  ULEA.HI UR4, UR4, UR7, URZ, 0x7 ;  /* 0x0000000704047291 */ /* 0x000fe4000f8f38ff */
[----:B------:R-:W-:Y:S02]  /*3040*/  ULOP3.LUT UR9, UR9, 0x3fff, URZ, 0xc0, !UPT ;  /* 0x00003fff09097892 */ /* 0x000fe4000f8ec0ff */
[----:B------:R-:W-:Y:S02]  /*3050*/  USHF.R.S32.HI UR4, URZ, 0x7, UR4 ;  /* 0x00000007ff047899 */ /* 0x000fe40008011404 */
[----:B------:R-:W-:Y:S02]  /*3060*/  ULOP3.LUT UR10, UR10, 0x3fff, URZ, 0xc0, !UPT ;  /* 0x00003fff0a0a7892 */ /* 0x000fe4000f8ec0ff */
[----:B------:R-:W-:Y:S01]  /*3070*/  UISETP.LT.AND UP0, UPT, UR4, 0x1, UPT ;  /* 0x000000010400788c */ /* 0x000fe2000bf01270 */
[----:B------:R-:W-:Y:S01]  /*3080*/  UMOV UR30, 0x0 ;  /* 0x00000000001e7882 */ /* 0x000fe20000000000 */
[----:B------:R-:W-:-:S02]  /*3090*/  UMOV UR31, 0x4410490 ;  /* 0x04410490001f7882 */ /* 0x000fc40000000000 */
[----:B------:R-:W-:Y:S01]  /*30a0*/  USEL UR8, UR4, 0x1, !UP0 ;  /* 0x0000000104087887 */ /* 0x000fe2000c000000 */
[----:B------:R-:W-:Y:S01]  /*30b0*/  UMOV UR28, 0x0 ;  /* 0x00000000001c7882 */ /* 0x000fe20000000000 */
[----:B------:R-:W-:Y:S01]  /*30c0*/  UMOV UR29, 0x4410490 ;  /* 0x04410490001d7882 */ /* 0x000fe20000000000 */
[----:B------:R-:W-:Y:S01]  /*30d0*/  UMOV UR26, 0x0 ;  /* 0x00000000001a7882 */ /* 0x000fe20000000000 */
[----:B------:R-:W-:Y:S01]  /*30e0*/  UMOV UR27, 0x4410490 ;  /* 0x04410490001b7882 */ /* 0x000fe20000000000 */
[----:B------:R-:W-:Y:S01]  /*30f0*/  UMOV UR24, 0x0 ;  /* 0x0000000000187882 */ /* 0x000fe20000000000 */
[----:B------:R-:W-:Y:S01]  /*3100*/  UMOV UR25, 0x4410490 ;  /* 0x0441049000197882 */ /* 0x000fe20000000000 */
[----:B------:R-:W-:Y:S01]  /*3110*/  UMOV UR22, 0x0 ;  /* 0x0000000000167882 */ /* 0x000fe20000000000 */
[----:B------:R-:W-:Y:S01]  /*3120*/  UMOV UR23, 0x4410490 ;  /* 0x0441049000177882 */ /* 0x000fe20000000000 */
[----:B------:R-:W-:Y:S02]  /*3130*/  ULOP3.LUT UR9, UR9, 0x10000, URZ, 0xfc, !UPT ;  /* 0x0001000009097892 */ /* 0x000fe4000f8efcff */
[----:B------:R-:W-:-:S02]  /*3140*/  ULOP3.LUT UR10, UR10, 0x4000000, URZ, 0xfc, !UPT ;  /* 0x040000000a0a7892 */ /* 0x000fc4000f8efcff */
[----:B------:R-:W-:Y:S02]  /*3150*/  UIADD3 UR8, UPT, UPT, -UR8, URZ, URZ ;  /* 0x000000ff08087290 */ /* 0x000fe4000fffe1ff */
[----:B---3--:R-:W-:Y:S01]  /*3160*/  UISETP.GE.AND UP3, UPT, UR6, 0x1, UPT ;  /* 0x000000010600788c */ /* 0x008fe2000bf66270 */
[----:B------:R-:W-:Y:S01]  /*3170*/  UMOV UR20, 0x0 ;  /* 0x0000000000147882 */ /* 0x000fe20000000000 */
[----:B------:R-:W-:Y:S01]  /*3180*/  UMOV UR21, 0x4410490 ;  /* 0x0441049000157882 */ /* 0x000fe20000000000 */
[----:B------:R-:W-:Y:S01]  /*3190*/  UMOV UR18, 0x0 ;  /* 0x0000000000127882 */ /* 0x000fe20000000000 */
[----:B-1----:R-:W-:Y:S01]  /*31a0*/  R2UR UR16, R0 ;  /* 0x00000000001072ca */ /* 0x002fe200000e0000 */
[----:B------:R-:W-:-:S14]  /*31b0*/  UMOV UR19, 0x4410490 ;  /* 0x0441049000137882 */ /* 0x000fdc0000000000 */
.L_x_61:
[----:B------:R-:W-:Y:S02]  /*31c0*/  LEA R0, R10, UR5, 0x3 ;  /* 0x000000050a007c11 */ /* 0x000fe4000f8e18ff */
[----:B------:R-:W-:Y:S02]  /*31d0*/  SHF.L.U32 R2, R9, 0x1f, RZ ;  /* 0x0000001f09027819 */ /* 0x000fe400000006ff */
[----:B------:R-:W-:Y:S01]  /*31e0*/  PLOP3.LUT P0, PT, PT, PT, UP3, 0x80, 0x8 ;  /* 0x000000000008781c */ /* 0x000fe20003f0f038 */
[----:B------:R-:W-:Y:S01]  /*31f0*/  VIADD R3, R0, 0x80 ;  /* 0x0000008000037836 */ /* 0x000fe20000000000 */
[----:B-1----:R-:W1:Y:S02]  /*3200*/  SYNCS.PHASECHK.TRANS64.TRYWAIT P1, [R0+URZ+0x70], R2 ;  /* 0x00007002000075a7 */ /* 0x002e6400080211ff */
[----:B-1-3--:R-:W-:Y:S09]  /*3210*/  @!P1 BRA `(.L_x_55) ;  /* 0x0000006000d49947 */ /* 0x00aff20003800000 */
.L_x_144:
[----:B------:R-:W-:Y:S01]  /*3220*/  LEA R4, R10, UR5, 0x4 ;  /* 0x000000050a047c11 */ /* 0x000fe2000f8e20ff */
[----:B------:R-:W-:Y:S01]  /*3230*/  @UP3 ULEA UR7, UR14, UR5, 0x3 ;  /* 0x000000050e073291 */ /* 0x000fe2000f8e18ff */
[----:B------:R-:W-:Y:S01]  /*3240*/  PLOP3.LUT P2, PT, PT, PT, PT, 0x80, 0x8 ;  /* 0x000000000008781c */ /* 0x000fe20003f4f070 */
[----:B------:R-:W-:Y:S01]  /*3250*/  ULEA UR6, UR15, UR5, 0x3 ;  /* 0x000000050f067291 */ /* 0x000fe2000f8e18ff */
[----:B------:R-:W-:Y:S01]  /*3260*/  PRMT R3, RZ, 0x654, R3 ;  /* 0x00000654ff037816 */ /* 0x000fe20000000003 */
[----:B------:R-:W-:Y:S01]  /*3270*/  ULEA.HI UR11, UR15, UR15, URZ, 0x1 ;  /* 0x0000000f0f0b7291 */ /* 0x000fe2000f8f08ff */
[----:B------:R-:W2:Y:S01]  /*3280*/  LDS.128 R4, [R4+0x100] ;  /* 0x0001000004047984 */ /* 0x000ea20000000c00 */
[----:B-1----:R-:W-:Y:S02]  /*3290*/  @P0 SHF.L.U32 R2, R8, 0x1f, RZ ;  /* 0x0000001f08020819 */ /* 0x002fe400000006ff */
[----:B------:R-:W-:Y:S01]  /*32a0*/  SHF.L.U32 R0, R11, 0x1f, RZ ;  /* 0x0000001f0b007819 */ /* 0x000fe200000006ff */
[----:B------:R-:W-:Y:S01]  /*32b0*/  @!PT LDS RZ, [RZ] ;  /* 0x00000000fffff984 */ /* 0x000fe20000000800 */
[----:B------:R-:W-:Y:S01]  /*32c0*/  @!PT LDS RZ, [RZ] ;  /* 0x00000000fffff984 */ /* 0x000fe20000000800 */
[----:B------:R-:W-:Y:S01]  /*32d0*/  @!PT LDS RZ, [RZ] ;  /* 0x00000000fffff984 */ /* 0x000fe20000000800 */
[----:B------:R-:W-:Y:S01]  /*32e0*/  @!PT LDS RZ, [RZ] ;  /* 0x00000000fffff984 */ /* 0x000fe20000000800 */
[----:B------:R1:W-:Y:S06]  /*32f0*/  MEMBAR.ALL.CTA ;  /* 0x0000000000007992 */ /* 0x0003ec0000008000 */
[----:B-1----:R-:W1:Y:S02]  /*3300*/  FENCE.VIEW.ASYNC.S ;  /* 0x00000000000073c6 */ /* 0x002e640000000000 */
[----:B-1----:R1:W-:Y:S01]  /*3310*/  SYNCS.ARRIVE.TRANS64.RED.A1T0 RZ, [R3+URZ], RZ ;  /* 0x000000ff03ff79a7 */ /* 0x0023e200081004ff */
[----:B------:R1:W3:Y:S01]  /*3320*/  @P0 SYNCS.PHASECHK.TRANS64.TRYWAIT P2, [UR7], R2 ;  /* 0x00000002ff0005a7 */ /* 0x0002e20008041107 */
[----:B------:R-:W-:-:S02]  /*3330*/  USHF.L.U32 UR7, UR11, 0x7, URZ ;  /* 0x000000070b077899 */ /* 0x000fc400080006ff */
[----:B------:R-:W-:Y:S01]  /*3340*/  ULOP3.LUT UR11, UR11, 0xffe, URZ, 0xc0, !UPT ;  /* 0x00000ffe0b0b7892 */ /* 0x000fe2000f8ec0ff */
[----:B--2---:R-:W-:Y:S01]  /*3350*/  LOP3.LUT P1, RZ, R6, 0x1, RZ, 0xc0, !PT ;  /* 0x0000000106ff7812 */ /* 0x004fe2000782c0ff */
[----:B------:R-:W-:Y:S02]  /*3360*/  ULOP3.LUT UR7, UR7, 0xffffff00, URZ, 0xc0, !UPT ;  /* 0xffffff0007077892 */ /* 0x000fe4000f8ec0ff */
[----:B------:R-:W-:Y:S02]  /*3370*/  UIADD3 UR11, UPT, UPT, -UR11, UR15, URZ ;  /* 0x0000000f0b0b7290 */ /* 0x000fe4000fffe1ff */
[----:B------:R-:W-:-:S04]  /*3380*/  UIADD3 UR7, UPT, UPT, UR16, UR7, URZ ;  /* 0x0000000710077290 */ /* 0x000fc8000fffe0ff */
[----:B------:R-:W-:Y:S01]  /*3390*/  ULEA UR7, UR11, UR7, 0x14 ;  /* 0x000000070b077291 */ /* 0x000fe2000f8ea0ff */
[----:B------:R-:W2:Y:S02]  /*33a0*/  SYNCS.PHASECHK.TRANS64.TRYWAIT P0, [UR6+0xb0], R0 ;  /* 0x0000b000ff0075a7 */ /* 0x000ea40008001106 */
[----:B-123--:R-:W-:Y:S09]  /*33b0*/  @!P0 BRA `(.L_x_56) ;  /* 0x0000006000808947 */ /* 0x00eff20003800000 */
.L_x_146:
[----:B------:R-:W-:Y:S01]  /*33c0*/  IADD3 R10, PT, PT, R10, 0x1, RZ ;  /* 0x000000010a0a7810 */ /* 0x000fe20007ffe0ff */
[----:B------:R-:W-:Y:S06]  /*33d0*/  BRA.U !UP3, `(.L_x_57) ;  /* 0x000000050b107547 */ /* 0x000fec000b800000 */
[----:B------:R-:W-:Y:S01]  /*33e0*/  UPLOP3.LUT UP4, UPT, UPT, UPT, UPT, 0x40, 0x4 ;  /* 0x000000000004789c */ /* 0x000fe20003f8e870 */
[----:B------:R-:W-:Y:S01]  /*33f0*/  UMOV UR13, UR8 ;  /* 0x00000008000d7c82 */ /* 0x000fe20008000000 */
[----:B------:R-:W-:Y:S01]  /*3400*/  UMOV UR12, UR4 ;  /* 0x00000004000c7c82 */ /* 0x000fe20008000000 */
[----:B------:R-:W-:-:S08]  /*3410*/  UMOV UR17, UR14 ;  /* 0x0000000e00117c82 */ /* 0x000fd00008000000 */
.L_x_60:
[----:B------:R-:W-:Y:S02]  /*3420*/  UIADD3 UR13, UPT, UPT, UR13, 0x1, URZ ;  /* 0x000000010d0d7890 */ /* 0x000fe4000fffe0ff */
[----:B--2---:R-:W-:Y:S02]  /*3430*/  ULEA UR11, UR17, UR5, 0x3 ;  /* 0x00000005110b7291 */ /* 0x004fe4000f8e18ff */
[----:B------:R-:W-:Y:S01]  /*3440*/  UISETP.NE.AND UP0, UPT, UR13, URZ, UPT ;  /* 0x000000ff0d00728c */ /* 0x000fe2000bf05270 */
[----:B---3--:R-:W-:Y:S10]  /*3450*/  @P2 BRA `(.L_x_58) ;  /* 0x00000000000c2947 */ /* 0x008ff40003800000 */
[----:B-1----:R-:W-:Y:S04]  /*3460*/  SHF.L.U32 R2, R8, 0x1f, RZ ;  /* 0x0000001f08027819 */ /* 0x002fe800000006ff */
[----:B------:R-:W1:Y:S02]  /*3470*/  SYNCS.PHASECHK.TRANS64.TRYWAIT P0, [UR11], R2 ;  /* 0x00000002ff0075a7 */ /* 0x000e64000800110b */
[----:B-1----:R-:W-:Y:S05]  /*3480*/  @!P0 BRA `(.L_x_59) ;  /* 0x0000006000648947 */ /* 0x002fea0003800000 */
.L_x_58:
[----:B------:R-:W-:Y:S01]  /*3490*/  UISETP.NE.AND UP1, UPT, UR12, 0x1, UPT ;  /* 0x000000010c00788c */ /* 0x000fe2000bf25270 */
[----:B------:R-:W-:Y:S01]  /*34a0*/  PLOP3.LUT P2, PT, PT, PT, PT, 0x80, 0x8 ;  /* 0x000000000008781c */ /* 0x000fe20003f4f070 */
[----:B------:R-:W-:Y:S02]  /*34b0*/  UIADD3 UR14, UPT, UPT, UR17, 0x1, URZ ;  /* 0x00000001110e7890 */ /* 0x000fe4000fffe0ff */
[----:B------:R-:W-:Y:S02]  /*34c0*/  ULEA UR64, UR17, UR10, 0xc ;  /* 0x0000000a11407291 */ /* 0x000fe4000f8e60ff */
[----:B------:R-:W-:Y:S01]  /*34d0*/  UISETP.NE.AND UP2, UPT, UR14, 0x2, UPT ;  /* 0x000000020e00788c */ /* 0x000fe2000bf45270 */
[----:B------:R-:W-:Y:S01]  /*34e0*/  PLOP3.LUT P0, PT, PT, PT, UP1, 0x80, 0x8 ;  /* 0x000000000008781c */ /* 0x000fe20003f0f018 */
[----:B------:R-:W-:Y:S02]  /*34f0*/  ULEA UR62, UR17, UR9, 0xa ;  /* 0x00000009113e7291 */ /* 0x000fe4000f8e50ff */
[----:B------:R-:W-:Y:S02]  /*3500*/  USEL UR35, URZ, 0x1, UP2 ;  /* 0x00000001ff237887 */ /* 0x000fe40009000000 */
[----:B------:R-:W-:Y:S02]  /*3510*/  USEL UR14, UR14, URZ, UP2 ;  /* 0x000000ff0e0e7287 */ /* 0x000fe40009000000 */
[----:B------:R-:W-:Y:S02]  /*3520*/  UIADD3 UR60, UPT, UPT, UR64, 0x80, URZ ;  /* 0x00000080403c7890 */ /* 0x000fe4000fffe0ff */
[----:B------:R-:W-:Y:S01]  /*3530*/  @UP1 ULEA UR34, UR14, UR5, 0x3 ;  /* 0x000000050e221291 */ /* 0x000fe2000f8e18ff */
[----:B------:R-:W-:Y:S01]  /*3540*/  LOP3.LUT R8, R8, UR35, RZ, 0x3c, !PT ;  /* 0x0000002308087c12 */ /* 0x000fe2000f8e3cff */
[----:B------:R-:W-:Y:S02]  /*3550*/  UIADD3 UR58, UPT, UPT, UR62, 0x2, URZ ;  /* 0x000000023e3a7890 */ /* 0x000fe4000fffe0ff */
[----:B------:R-:W-:Y:S01]  /*3560*/  UIADD3 UR56, UPT, UPT, UR64, 0x100, URZ ;  /* 0x0000010040387890 */ /* 0x000fe2000fffe0ff */
[----:B-1----:R-:W-:Y:S01]  /*3570*/  @P0 SHF.L.U32 R0, R8, 0x1f, RZ ;  /* 0x0000001f08000819 */ /* 0x002fe200000006ff */
[----:B------:R-:W-:Y:S02]  /*3580*/  UIADD3 UR54, UPT, UPT, UR62, 0x4, URZ ;  /* 0x000000043e367890 */ /* 0x000fe4000fffe0ff */
[----:B------:R-:W-:Y:S01]  /*3590*/  UIADD3 UR52, UPT, UPT, UR64, 0x180, URZ ;  /* 0x0000018040347890 */ /* 0x000fe2000fffe0ff */
[----:B------:R2:W3:Y:S01]  /*35a0*/  @P0 SYNCS.PHASECHK.TRANS64.TRYWAIT P2, [UR34], R0 ;  /* 0x00000000ff0005a7 */ /* 0x0004e20008041122 */
[----:B------:R-:W-:Y:S02]  /*35b0*/  UIADD3 UR50, UPT, UPT, UR62, 0x6, URZ ;  /* 0x000000063e327890 */ /* 0x000fe4000fffe0ff */
        /* <DEDUP_REMOVED lines=9> */
[----:B------:R-:W-:Y:S01]  /*3650*/  UIADD3 UR12, UPT, UPT, UR12, -0x1, URZ ;  /* 0xffffffff0c0c7890 */ /* 0x000fe2000fffe0ff */
[----:B------:R-:W-:Y:S01]  /*3660*/  UMOV UR65, 0x40004040 ;  /* 0x4000404000417882 */ /* 0x000fe20000000000 */
[----:B------:R-:W-:Y:S01]  /*3670*/  UMOV UR63, 0x40004040 ;  /* 0x40004040003f7882 */ /* 0x000fe20000000000 */
[----:B------:R-:W-:Y:S01]  /*3680*/  UMOV UR61, 0x40004040 ;  /* 0x40004040003d7882 */ /* 0x000fe20000000000 */
[----:B------:R2:W-:Y:S01]  /*3690*/  UTCHMMA gdesc[UR62], gdesc[UR64], tmem[UR7], tmem[UR32], idesc[UR33], UP4 ;  /* 0x00ff20403e0075ea */ /* 0x0005e2000a000007 */
[----:B------:R-:W-:Y:S01]  /*36a0*/  UPLOP3.LUT UP4, UPT, UPT, UPT, UPT, 0x80, 0x8 ;  /* 0x000000000008789c */ /* 0x000fe20003f8f070 */
[----:B------:R-:W-:Y:S01]  /*36b0*/  UMOV UR59, 0x40004040 ;  /* 0x40004040003b7882 */ /* 0x000fe20000000000 */
[----:B------:R-:W-:Y:S01]  /*36c0*/  UMOV UR57, 0x40004040 ;  /* 0x4000404000397882 */ /* 0x000fe20000000000 */
[----:B------:R2:W-:Y:S01]  /*36d0*/  UTCHMMA gdesc[UR58], gdesc[UR60], tmem[UR7], tmem[UR30], idesc[UR31], UPT ;  /* 0x00ff1e3c3a0075ea */ /* 0x0005e2000b800007 */
        /* <DEDUP_REMOVED lines=14> */
[----:B------:R-:W-:Y:S01]  /*37c0*/  UMOV UR35, 0x40004040 ;  /* 0x4000404000237882 */ /* 0x000fe20000000000 */
[----:B------:R2:W-:Y:S01]  /*37d0*/  UTCHMMA gdesc[UR38], gdesc[UR40], tmem[UR7], tmem[UR20], idesc[UR21], UPT ;  /* 0x00ff1428260075ea */ /* 0x0005e2000b800007 */
[----:B------:R2:W-:Y:S01]  /*37e0*/  UTCHMMA gdesc[UR34], gdesc[UR36], tmem[UR7], tmem[UR18], idesc[UR19], UPT ;  /* 0x00ff1224220075ea */ /* 0x0005e2000b800007 */
[----:B------:R2:W-:Y:S01]  /*37f0*/  UTCBAR [UR11], URZ ;  /* 0x000000ff0b0073e9 */ /* 0x0005e200080000ff */
[----:B------:R-:W-:Y:S01]  /*3800*/  UMOV UR17, UR14 ;  /* 0x0000000e00117c82 */ /* 0x000fe20008000000 */
[----:B------:R-:W-:Y:S05]  /*3810*/  BRA.U UP0, `(.L_x_60) ;  /* 0xfffffffd00007547 */ /* 0x000fea000b83ffff */
.L_x_57:
[----:B------:R-:W-:Y:S01]  /*3820*/  UIADD3 UR15, UPT, UPT, UR15, 0x1, URZ ;  /* 0x000000010f0f7890 */ /* 0x000fe2000fffe0ff */
[C---:B------:R-:W-:Y:S01]  /*3830*/  ISETP.NE.AND P0, PT, R10.reuse, 0x2, PT ;  /* 0x000000020a00780c */ /* 0x040fe20003f05270 */
[----:B--2---:R-:W-:Y:S02]  /*3840*/  UIADD3 UR7, UPT, UPT, UR6, 0x90, URZ ;  /* 0x0000009006077890 */ /* 0x004fe4000fffe0ff */
[----:B------:R-:W-:Y:S01]  /*3850*/  UISETP.NE.AND UP0, UPT, UR15, 0x4, UPT ;  /* 0x000000040f00788c */ /* 0x000fe2000bf05270 */
[----:B-1----:R-:W-:Y:S02]  /*3860*/  SEL R0, RZ, 0x1, P0 ;  /* 0x00000001ff007807 */ /* 0x002fe40000000000 */
[----:B------:R-:W-:Y:S01]  /*3870*/  SEL R10, R10, RZ, P0 ;  /* 0x000000ff0a0a7207 */ /* 0x000fe20000000000 */
[----:B------:R-:W-:Y:S01]  /*3880*/  USEL UR6, URZ, 0x1, UP0 ;  /* 0x00000001ff067887 */ /* 0x000fe20008000000 */
[----:B------:R-:W-:Y:S01]  /*3890*/  LOP3.LUT R9, R9, R0, RZ, 0x3c, !PT ;  /* 0x0000000009097212 */ /* 0x000fe200078e3cff */
[----:B------:R-:W-:Y:S01]  /*38a0*/  USEL UR15, UR15, URZ, UP0 ;  /* 0x000000ff0f0f7287 */ /* 0x000fe20008000000 */
[----:B------:R1:W-:Y:S03]  /*38b0*/  UTCBAR [UR7], URZ ;  /* 0x000000ff070073e9 */ /* 0x0003e600080000ff */
[----:B------:R-:W-:Y:S01]  /*38c0*/  LOP3.LUT R11, R11, UR6, RZ, 0x3c, !PT ;  /* 0x000000060b0b7c12 */ /* 0x000fe2000f8e3cff */
[----:B------:R-:W-:Y:S07]  /*38d0*/  @P1 BRA `(.L_x_61) ;  /* 0xfffffff800381947 */ /* 0x000fee000383ffff */
[----:B------:R-:W2:Y:S01]  /*38e0*/  S2UR UR4, SR_CgaCtaId ;  /* 0x00000000000479c3 */ /* 0x000ea20000008800 */
[----:B------:R-:W-:Y:S01]  /*38f0*/  ELECT P0, URZ, PT ;  /* 0x0000000000ff782f */ /* 0x000fe20003800000 */
[----:B------:R-:W-:Y:S01]  /*3900*/  IMAD.MOV.U32 R0, RZ, RZ, 0x1 ;  /* 0x00000001ff007424 */ /* 0x000fe200078e00ff */
[----:B------:R-:W-:Y:S01]  /*3910*/  UIADD3 UR5, UPT, UPT, UR5, 0xb0, URZ ;  /* 0x000000b005057890 */ /* 0x000fe2000fffe0ff */
[----:B------:R-:W-:Y:S01]  /*3920*/  SHF.L.U32 R2, R11, 0x1f, RZ ;  /* 0x0000001f0b027819 */ /* 0x000fe200000006ff */
[----:B------:R-:W-:-:S03]  /*3930*/  UMOV UR6, 0x40 ;  /* 0x0000004000067882 */ /* 0x000fc60000000000 */
[----:B------:R-:W-:Y:S01]  /*3940*/  UVIRTCOUNT.DEALLOC.SMPOOL 0x80 ;  /* 0x000000800000784c */ /* 0x000fe20000000000 */
[----:B--2---:R-:W-:Y:S02]  /*3950*/  ULEA UR4, UR4, UR6, 0x18 ;  /* 0x0000000604047291 */ /* 0x004fe4000f8ec0ff */
[----:B------:R-:W-:-:S07]  /*3960*/  ULEA UR6, UR15, UR5, 0x3 ;  /* 0x000000050f067291 */ /* 0x000fce000f8e18ff */
[----:B------:R2:W-:Y:S02]  /*3970*/  @P0 STS.U8 [UR4+0x1c], R0 ;  /* 0x00001c00ff000988 */ /* 0x0005e40008000004 */
[----:B------:R-:W4:Y:S02]  /*3980*/  SYNCS.PHASECHK.TRANS64.TRYWAIT P0, [UR6], R2 ;  /* 0x00000002ff0075a7 */ /* 0x000f240008001106 */
[----:B--2-4-:R-:W-:Y:S05]  /*3990*/  @!P0 BRA `(.L_x_62) ;  /* 0x0000005c00388947 */ /* 0x014fea0003800000 */
.L_x_149:
[----:B-1----:R-:W-:-:S04]  /*39a0*/  UIADD3 UR7, UPT, UPT, UR15, 0x1, URZ ;  /* 0x000000010f077890 */ /* 0x002fc8000fffe0ff */
[----:B------:R-:W-:-:S04]  /*39b0*/  UISETP.NE.AND UP0, UPT, UR7, 0x4, UPT ;  /* 0x000000040700788c */ /* 0x000fc8000bf05270 */
[----:B------:R-:W-:Y:S02]  /*39c0*/  USEL UR8, URZ, 0x1, UP0 ;  /* 0x00000001ff087887 */ /* 0x000fe40008000000 */
[----:B------:R-:W-:-:S04]  /*39d0*/  USEL UR7, UR7, URZ, UP0 ;  /* 0x000000ff07077287 */ /* 0x000fc80008000000 */
[----:B------:R-:W-:Y:S01]  /*39e0*/  ULEA UR6, UR7, UR5, 0x3 ;  /* 0x0000000507067291 */ /* 0x000fe2000f8e18ff */
[----:B--2---:R-:W-:-:S04]  /*39f0*/  LOP3.LUT R2, R11, UR8, RZ, 0x3c, !PT ;  /* 0x000000080b027c12 */ /* 0x004fc8000f8e3cff */
[----:B------:R-:W-:-:S04]  /*3a00*/  SHF.L.U32 R3, R2, 0x1f, RZ ;  /* 0x0000001f02037819 */ /* 0x000fc800000006ff */
[----:B------:R-:W1:Y:S02]  /*3a10*/  SYNCS.PHASECHK.TRANS64.TRYWAIT P0, [UR6], R3 ;  /* 0x00000003ff0075a7 */ /* 0x000e640008001106 */
[----:B-1----:R-:W-:Y:S05]  /*3a20*/  @!P0 BRA `(.L_x_63) ;  /* 0x0000005c002c8947 */ /* 0x002fea0003800000 */
.L_x_151:
[----:B------:R-:W-:-:S04]  /*3a30*/  UIADD3 UR7, UPT, UPT, UR7, 0x1, URZ ;  /* 0x0000000107077890 */ /* 0x000fc8000fffe0ff */
[----:B------:R-:W-:-:S04]  /*3a40*/  UISETP.NE.AND UP0, UPT, UR7, 0x4, UPT ;  /* 0x000000040700788c */ /* 0x000fc8000bf05270 */
[----:B------:R-:W-:Y:S02]  /*3a50*/  USEL UR8, URZ, 0x1, UP0 ;  /* 0x00000001ff087887 */ /* 0x000fe40008000000 */
[----:B------:R-:W-:-:S04]  /*3a60*/  USEL UR7, UR7, URZ, UP0 ;  /* 0x000000ff07077287 */ /* 0x000fc80008000000 */
[----:B------:R-:W-:Y:S01]  /*3a70*/  ULEA UR6, UR7, UR5, 0x3 ;  /* 0x0000000507067291 */ /* 0x000fe2000f8e18ff */
[----:B------:R-:W-:-:S04]  /*3a80*/  LOP3.LUT R2, R2, UR8, RZ, 0x3c, !PT ;  /* 0x0000000802027c12 */ /* 0x000fc8000f8e3cff */
[----:B-1----:R-:W-:-:S04]  /*3a90*/  SHF.L.U32 R3, R2, 0x1f, RZ ;  /* 0x0000001f02037819 */ /* 0x002fc800000006ff */
[----:B------:R-:W1:Y:S02]  /*3aa0*/  SYNCS.PHASECHK.TRANS64.TRYWAIT P0, [UR6], R3 ;  /* 0x00000003ff0075a7 */ /* 0x000e640008001106 */
[----:B-1----:R-:W-:Y:S05]  /*3ab0*/  @!P0 BRA `(.L_x_64) ;  /* 0x0000005c00208947 */ /* 0x002fea0003800000 */
.L_x_153:
[----:B------:R-:W-:-:S04]  /*3ac0*/  UIADD3 UR7, UPT, UPT, UR7, 0x1, URZ ;  /* 0x0000000107077890 */ /* 0x000fc8000fffe0ff */
[----:B------:R-:W-:-:S04]  /*3ad0*/  UISETP.NE.AND UP0, UPT, UR7, 0x4, UPT ;  /* 0x000000040700788c */ /* 0x000fc8000bf05270 */
[----:B------:R-:W-:Y:S02]  /*3ae0*/  USEL UR6, URZ, 0x1, UP0 ;  /* 0x00000001ff067887 */ /* 0x000fe40008000000 */
[----:B------:R-:W-:-:S04]  /*3af0*/  USEL UR7, UR7, URZ, UP0 ;  /* 0x000000ff07077287 */ /* 0x000fc80008000000 */
[----:B------:R-:W-:Y:S01]  /*3b00*/  ULEA UR7, UR7, UR5, 0x3 ;  /* 0x0000000507077291 */ /* 0x000fe2000f8e18ff */
[----:B------:R-:W-:-:S04]  /*3b10*/  LOP3.LUT R2, R2, UR6, RZ, 0x3c, !PT ;  /* 0x0000000602027c12 */ /* 0x000fc8000f8e3cff */
[----:B------:R-:W-:-:S04]  /*3b20*/  SHF.L.U32 R2, R2, 0x1f, RZ ;  /* 0x0000001f02027819 */ /* 0x000fc800000006ff */
[----:B------:R-:W2:Y:S02]  /*3b30*/  SYNCS.PHASECHK.TRANS64.TRYWAIT P0, [UR7], R2 ;  /* 0x00000002ff0075a7 */ /* 0x000ea40008001107 */
[----:B--2---:R-:W-:Y:S05]  /*3b40*/  @!P0 BRA `(.L_x_65) ;  /* 0x0000005c00148947 */ /* 0x004fea0003800000 */
.L_x_155:
[----:B------:R-:W-:Y:S01]  /*3b50*/  NOP ;  /* 0x0000000000007918 */ /* 0x000fe20000000000 */
[----:B-1----:R-:W1:Y:S01]  /*3b60*/  LDS R0, [UR4+0x14] ;  /* 0x00001404ff007984 */ /* 0x002e620008000800 */
[----:B------:R-:W-:Y:S01]  /*3b70*/  ULOP3.LUT UR6, UR16, 0xffff, URZ, 0xc0, !UPT ;  /* 0x0000ffff10067892 */ /* 0x000fe2000f8ec0ff */
[----:B------:R-:W-:Y:S01]  /*3b80*/  UMOV UR8, 0xffff ;  /* 0x0000ffff00087882 */ /* 0x000fe20000000000 */
[----:B------:R-:W-:Y:S02]  /*3b90*/  UMOV UR5, 0x1 ;  /* 0x0000000100057882 */ /* 0x000fe40000000000 */
[----:B------:R-:W-:-:S04]  /*3ba0*/  USHF.R.U32.HI UR6, URZ, 0x5, UR6 ;  /* 0x00000005ff067899 */ /* 0x000fc80008011606 */
[----:B------:R-:W-:Y:S02]  /*3bb0*/  USHF.L.U32 UR8, UR8, UR6, URZ ;  /* 0x0000000608087299 */ /* 0x000fe400080006ff */
[----:B------:R-:W-:-:S04]  /*3bc0*/  USHF.L.U32 UR5, UR5, UR6, URZ ;  /* 0x0000000605057299 */ /* 0x000fc800080006ff */
[----:B-1----:R-:W-:-:S04]  /*3bd0*/  LOP3.LUT R0, R0, UR8, RZ, 0xc0, !PT ;  /* 0x0000000800007c12 */ /* 0x002fc8000f8ec0ff */
[----:B------:R-:W-:-:S13]  /*3be0*/  ISETP.NE.AND P0, PT, R0, UR8, PT ;  /* 0x0000000800007c0c */ /* 0x000fda000bf05270 */
[----:B------:R-:W-:Y:S05]  /*3bf0*/  @P0 BRA `(.L_x_66) ;  /* 0x0000000000580947 */ /* 0x000fea0003800000 */
[----:B------:R-:W1:Y:S02]  /*3c00*/  LDS R0, [UR4+0x18] ;  /* 0x00001804ff007984 */ /* 0x000e640008000800 */
[----:B-1----:R-:W-:-:S04]  /*3c10*/  LOP3.LUT R0, R0, UR5, RZ, 0xc0, !PT ;  /* 0x0000000500007c12 */ /* 0x002fc8000f8ec0ff */
[----:B------:R-:W-:-:S13]  /*3c20*/  ISETP.NE.AND P0, PT, R0, UR5, PT ;  /* 0x0000000500007c0c */ /* 0x000fda000bf05270 */
[----:B------:R-:W-:Y:S05]  /*3c30*/  @P0 BRA `(.L_x_67) ;  /* 0x00000000003c0947 */ /* 0x000fea0003800000 */
[----:B------:R-:W1:Y:S01]  /*3c40*/  S2R R2, SR_LANEID ;  /* 0x0000000000027919 */ /* 0x000e620000000000 */
[----:B------:R-:W-:Y:S01]  /*3c50*/  ULOP3.LUT UR8, URZ, UR8, URZ, 0x33, !UPT ;  /* 0x00000008ff087292 */ /* 0x000fe2000f8e33ff */
[----:B------:R-:W-:Y:S02]  /*3c60*/  VOTEU.ANY UR7, UPT, PT ;  /* 0x0000000000077886 */ /* 0x000fe400038e0100 */
[----:B------:R-:W-:-:S03]  /*3c70*/  UFLO.U32 UR7, UR7 ;  /* 0x00000007000772bd */ /* 0x000fc600080e0000 */
[----:B------:R-:W-:-:S04]  /*3c80*/  IMAD.U32 R0, RZ, RZ, UR8 ;  /* 0x00000008ff007e24 */ /* 0x000fc8000f8e00ff */
[----:B------:R2:W4:Y:S02]  /*3c90*/  REDUX UR6, R0 ;  /* 0x00000000000673c4 */ /* 0x0005240000000000 */
[----:B------:R1:W-:Y:S02]  /*3ca0*/  UTCATOMSWS.AND URZ, UR8 ;  /* 0x0000000800ff79e3 */ /* 0x0003e40008000000 */
[----:B-1----:R-:W-:Y:S02]  /*3cb0*/  ISETP.EQ.U32.AND P0, PT, R2, UR7, PT ;  /* 0x0000000702007c0c */ /* 0x002fe4000bf02070 */
[----:B--2---:R-:W-:Y:S02]  /*3cc0*/  LOP3.LUT R0, RZ, UR5, RZ, 0x33, !PT ;  /* 0x00000005ff007c12 */ /* 0x004fe4000f8e33ff */
[----:B----4-:R-:W-:Y:S02]  /*3cd0*/  MOV R2, UR6 ;  /* 0x0000000600027c02 */ /* 0x010fe40008000f00 */
[----:B------:R-:W1:Y:S07]  /*3ce0*/  REDUX UR5, R0 ;  /* 0x00000000000573c4 */ /* 0x000e6e0000000000 */
[----:B------:R2:W-:Y:S01]  /*3cf0*/  @P0 ATOMS.AND RZ, [UR4+0x14], R2 ;  /* 0x00001402ffff098c */ /* 0x0005e2000a800004 */
[----:B-1----:R-:W-:-:S05]  /*3d00*/  IMAD.U32 R0, RZ, RZ, UR5 ;  /* 0x00000005ff007e24 */ /* 0x002fca000f8e00ff */
[----:B------:R2:W-:Y:S01]  /*3d10*/  @P0 ATOMS.AND RZ, [UR4+0x18], R0 ;  /* 0x00001800ffff098c */ /* 0x0005e2000a800004 */
[----:B------:R-:W-:Y:S05]  /*3d20*/  BRA `(.L_x_68) ;  /* 0x0000000000147947 */ /* 0x000fea0003800000 */
.L_x_67:
[----:B------:R-:W-:Y:S02]  /*3d30*/  MOV R2, 0x3d50 ;  /* 0x00003d5000027802 */ /* 0x000fe40000000f00 */
[----:B---3-5:R-:W-:Y:S05]  /*3d40*/  CALL.REL.NOINC `($__internal_0_$__cuda_sm10x_tcgen05_guardrail_trap_col_being_dealloced_not_returned_by_alloc) ;  /* 0x0000005c00fc7944 */ /* 0x028fea0003c00000 */
[----:B------:R-:W-:Y:S05]  /*3d50*/  BRA `(.L_x_68) ;  /* 0x0000000000087947 */ /* 0x000fea0003800000 */
.L_x_66:
[----:B------:R-:W-:Y:S02]  /*3d60*/  MOV R2, 0x3d80 ;  /* 0x00003d8000027802 */ /* 0x000fe40000000f00 */
[----:B---3-5:R-:W-:Y:S05]  /*3d70*/  CALL.REL.NOINC `($__internal_2_$__cuda_sm10x_tcgen05_guardrail_trap_unallocated_columns_being_dealloced) ;  /* 0x0000006000087944 */ /* 0x028fea0003c00000 */
.L_x_68:
[----:B------:R-:W-:Y:S01]  /*3d80*/  NOP ;  /* 0x0000000000007918 */ /* 0x000fe20000000000 */
[----:B------:R-:W-:Y:S05]  /*3d90*/  EXIT ;  /* 0x000000000000794d */ /* 0x000fea0003800000 */
.L_x_50:
[----:B------:R-:W-:-:S09]  /*3da0*/  UISETP.NE.OR UP2, UPT, UR8, 0x3, !UP2 ;  /* 0x000000030800788c */ /* 0x000fd2000d745670 */
[----:B------:R-:W-:Y:S05]  /*3db0*/  BRA.U UP2, `(.L_x_69) ;  /* 0x00000011020c7547 */ /* 0x000fea000b800000 */
[----:B------:R-:W1:Y:S01]  /*3dc0*/  LDC R0, c[0x0][0xb30] ;  /* 0x0002cc00ff007b82 */ /* 0x000e620000000800 */
[----:B------:R-:W2:Y:S01]  /*3dd0*/  LDCU.64 UR8, c[0x0][0x888] ;  /* 0x00011100ff0877ac */ /* 0x000ea20008000a00 */
[----:B------:R-:W-:Y:S02]  /*3de0*/  HFMA2 R27, -RZ, RZ, 0, 0 ;  /* 0x00000000ff1b7431 */ /* 0x000fe400000001ff */
[----:B------:R-:W-:Y:S01]  /*3df0*/  IMAD.MOV.U32 R29, RZ, RZ, 0x1 ;  /* 0x00000001ff1d7424 */ /* 0x000fe200078e00ff */
[----:B------:R-:W-:Y:S01]  /*3e00*/  MOV R25, 0x2000 ;  /* 0x0000200000197802 */ /* 0x000fe20000000f00 */
[----:B------:R-:W4:Y:S01]  /*3e10*/  LDCU.64 UR4, c[0x0][0x890] ;  /* 0x00011200ff0477ac */ /* 0x000f220008000a00 */
[----:B------:R-:W-:Y:S01]  /*3e20*/  IMAD.MOV.U32 R28, RZ, RZ, RZ ;  /* 0x000000ffff1c7224 */ /* 0x000fe200078e00ff */
[----:B------:R-:W3:Y:S01]  /*3e30*/  LDC R24, c[0x0][0x370] ;  /* 0x0000dc00ff187b82 */ /* 0x000ee20000000800 */
[----:B------:R-:W-:Y:S01]  /*3e40*/  UMOV UR7, 0x400 ;  /* 0x0000040000077882 */ /* 0x000fe20000000000 */
[----:B------:R-:W-:-:S02]  /*3e50*/  UPLOP3.LUT UP1, UPT, UPT, UPT, UPT, 0x40, 0x4 ;  /* 0x000000000004789c */ /* 0x000fc40003f2e870 */
[----:B------:R-:W-:-:S04]  /*3e60*/  ULEA UR7, UR37, UR7, 0x18 ;  /* 0x0000000725077291 */ /* 0x000fc8000f8ec0ff */
[----:B------:R-:W3:Y:S01]  /*3e70*/  LDC R3, c[0x0][0xb0c] ;  /* 0x0002c300ff037b82 */ /* 0x000ee20000000800 */
[----:B------:R-:W-:Y:S02]  /*3e80*/  UIADD3 UR13, UPT, UPT, UR7, 0x38, URZ ;  /* 0x00000038070d7890 */ /* 0x000fe4000fffe0ff */
[----:B--2---:R-:W-:Y:S02]  /*3e90*/  UISETP.NE.U32.AND UP2, UPT, UR8, URZ, UPT ;  /* 0x000000ff0800728c */ /* 0x004fe4000bf45070 */
[----:B------:R-:W-:Y:S02]  /*3ea0*/  UIADD3 UR33, UPT, UPT, UR7, 0x20, URZ ;  /* 0x0000002007217890 */ /* 0x000fe4000fffe0ff */
[----:B----4-:R-:W-:Y:S01]  /*3eb0*/  UISETP.NE.U32.AND UP3, UPT, UR4, URZ, UPT ;  /* 0x000000ff0400728c */ /* 0x010fe2000bf65070 */
[----:B------:R-:W2:Y:S01]  /*3ec0*/  LDC R18, c[0x0][0xb20] ;  /* 0x0002c800ff127b82 */ /* 0x000ea20000000800 */
[----:B-1----:R-:W-:Y:S01]  /*3ed0*/  ISETP.NE.AND P1, PT, R0, 0x1, PT ;  /* 0x000000010000780c */ /* 0x002fe20003f25270 */
[----:B------:R-:W-:-:S02]  /*3ee0*/  UISETP.NE.AND.EX UP2, UPT, UR9, URZ, UPT, UP2 ;  /* 0x000000ff0900728c */ /* 0x000fc4000bf45320 */
[----:B------:R-:W-:Y:S02]  /*3ef0*/  UIADD3 UR25, UPT, UPT, UR7, 0x28, URZ ;  /* 0x0000002807197890 */ /* 0x000fe4000fffe0ff */
[----:B------:R-:W-:Y:S02]  /*3f00*/  UIADD3 UR17, UPT, UPT, UR7, 0x30, URZ ;  /* 0x0000003007117890 */ /* 0x000fe4000fffe0ff */
[----:B------:R-:W1:Y:S01]  /*3f10*/  LDC.64 R30, c[0x0][0x348] ;  /* 0x0000d200ff1e7b82 */ /* 0x000e620000000a00 */
[----:B------:R-:W-:Y:S02]  /*3f20*/  UPRMT UR13, UR37, 0x654, UR13 ;  /* 0x00000654250d7896 */ /* 0x000fe4000800000d */
[----:B------:R-:W-:-:S05]  /*3f30*/  UISETP.NE.AND.EX UP3, UPT, UR5, URZ, UPT, UP3 ;  /* 0x000000ff0500728c */ /* 0x000fca000bf65330 */
[----:B------:R-:W4:Y:S08]  /*3f40*/  LDC.64 R16, c[0x0][0xb10] ;  /* 0x0002c400ff107b82 */ /* 0x000f300000000a00 */
[----:B------:R-:W1:Y:S08]  /*3f50*/  LDC.64 R6, c[0x0][0xb18] ;  /* 0x0002c600ff067b82 */ /* 0x000e700000000a00 */
[----:B------:R-:W1:Y:S08]  /*3f60*/  LDC.64 R4, c[0x0][0xb28] ;  /* 0x0002ca00ff047b82 */ /* 0x000e700000000a00 */
[----:B--23--:R-:W1:Y:S02]  /*3f70*/  LDC R19, c[0x0][0x374] ;  /* 0x0000dd00ff137b82 */ /* 0x00ce640000000800 */
.L_x_80:
[C---:B------:R-:W-:Y:S02]  /*3f80*/  LEA R0, R28.reuse, UR7, 0x3 ;  /* 0x000000071c007c11 */ /* 0x040fe4000f8e18ff */
[----:B------:R-:W-:Y:S02]  /*3f90*/  SHF.L.U32 R2, R27, 0x1f, RZ ;  /* 0x0000001f1b027819 */ /* 0x000fe400000006ff */
[----:B------:R-:W-:Y:S02]  /*3fa0*/  LEA R20, R28, UR7, 0x4 ;  /* 0x000000071c147c11 */ /* 0x000fe4000f8e20ff */
[----:B--2---:R-:W2:Y:S02]  /*3fb0*/  SYNCS.PHASECHK.TRANS64.TRYWAIT P0, [R0+URZ+0x70], R2 ;  /* 0x00007002000075a7 */ /* 0x004ea400080011ff */
[----:B--2---:R-:W-:Y:S05]  /*3fc0*/  @!P0 BRA `(.L_x_70) ;  /* 0x00000058000c8947 */ /* 0x004fea0003800000 */
.L_x_156:
[----:B------:R-:W-:Y:S01]  /*3fd0*/  ISETP.GE.AND P0, PT, R40, 0x1, PT ;  /* 0x000000012800780c */ /* 0x000fe20003f06270 */
[----:B------:R-:W3:Y:S01]  /*3fe0*/  LDS.128 R20, [R20+0x100] ;  /* 0x0001000014147984 */ /* 0x000ee20000000c00 */
[----:B--2---:R-:W-:Y:S01]  /*3ff0*/  VIADD R0, R0, 0x80 ;  /* 0x0000008000007836 */ /* 0x004fe20000000000 */
[----:B------:R-:W-:Y:S01]  /*4000*/  @!PT LDS RZ, [RZ] ;  /* 0x00000000fffff984 */ /* 0x000fe20000000800 */
[----:B------:R-:W-:Y:S01]  /*4010*/  @!PT LDS RZ, [RZ] ;  /* 0x00000000fffff984 */ /* 0x000fe20000000800 */
[----:B------:R-:W-:Y:S01]  /*4020*/  @!PT LDS RZ, [RZ] ;  /* 0x00000000fffff984 */ /* 0x000fe20000000800 */
[----:B------:R-:W-:Y:S01]  /*4030*/  @!PT LDS RZ, [RZ] ;  /* 0x00000000fffff984 */ /* 0x000fe20000000800 */
[----:B------:R2:W-:Y:S06]  /*4040*/  MEMBAR.ALL.CTA ;  /* 0x0000000000007992 */ /* 0x0005ec0000008000 */
[----:B--2---:R-:W2:Y:S01]  /*4050*/  FENCE.VIEW.ASYNC.S ;  /* 0x00000000000073c6 */ /* 0x004ea20000000000 */
[----:B------:R-:W-:Y:S04]  /*4060*/  PRMT R0, RZ, 0x654, R0 ;  /* 0x00000654ff007816 */ /* 0x000fe80000000000 */
[----:B--2---:R2:W-:Y:S01]  /*4070*/  SYNCS.ARRIVE.TRANS64.RED.A1T0 RZ, [R0+URZ], RZ ;  /* 0x000000ff00ff79a7 */ /* 0x0045e200081004ff */
[----:B---3--:R-:W-:Y:S11]  /*4080*/  LOP3.LUT P3, RZ, R22, 0x1, RZ, 0xc0, !PT ;  /* 0x0000000116ff7812 */ /* 0x008ff6000786c0ff */
[----:B------:R-:W-:Y:S02]  /*4090*/  @!UPT UIADD3 URZ, UPT, UPT, URZ, URZ, URZ ;  /* 0x000000fffffff290 */ /* 0x000fe4000fffe0ff */
[----:B------:R-:W-:Y:S02]  /*40a0*/  @P3 MOV R11, R20 ;  /* 0x00000014000b3202 */ /* 0x000fe40000000f00 */
[----:B------:R-:W-:Y:S01]  /*40b0*/  @P3 LOP3.LUT R10, R21, 0xffff, RZ, 0xc0, !PT ;  /* 0x0000ffff150a3812 */ /* 0x000fe200078ec0ff */
[----:B--2---:R-:W-:Y:S06]  /*40c0*/  @!P0 BRA `(.L_x_71) ;  /* 0x0000000000a48947 */ /* 0x004fec0003800000 */
[-C--:B-1----:R-:W-:Y:S01]  /*40d0*/  IMAD.HI.U32 R0, R19, R7.reuse, RZ ;  /* 0x0000000713007227 */ /* 0x082fe200078e00ff */
[----:B------:R-:W-:Y:S02]  /*40e0*/  ISETP.NE.AND P0, PT, R6, 0x1, PT ;  /* 0x000000010600780c */ /* 0x000fe40003f05270 */
[----:B------:R-:W-:Y:S01]  /*40f0*/  ISETP.NE.AND P2, PT, R40, 0x1, PT ;  /* 0x000000012800780c */ /* 0x000fe20003f45270 */
[----:B----4-:R-:W-:Y:S01]  /*4100*/  IMAD.HI.U32 R9, R24, R16, RZ ;  /* 0x0000001018097227 */ /* 0x010fe200078e00ff */
[----:B------:R-:W-:Y:S02]  /*4110*/  SHF.R.U32.HI R0, RZ, R18, R0 ;  /* 0x00000012ff007219 */ /* 0x000fe40000011600 */
[----:B------:R-:W-:Y:S01]  /*4120*/  ISETP.NE.AND P4, PT, R3, 0x1, PT ;  /* 0x000000010300780c */ /* 0x000fe20003f85270 */
[----:B------:R-:W-:Y:S01]  /*4130*/  IMAD.HI.U32 R13, R10, R7, RZ ;  /* 0x000000070a0d7227 */ /* 0x000fe200078e00ff */
[----:B------:R-:W-:Y:S02]  /*4140*/  SHF.R.U32.HI R9, RZ, R17, R9 ;  /* 0x00000011ff097219 */ /* 0x000fe40000011609 */
[----:B------:R-:W-:Y:S01]  /*4150*/  SEL R0, R19, R0, !P0 ;  /* 0x0000000013007207 */ /* 0x000fe20004000000 */
[----:B------:R-:W-:Y:S01]  /*4160*/  IMAD.HI.U32 R12, R11, R16, RZ ;  /* 0x000000100b0c7227 */ /* 0x000fe200078e00ff */
[----:B------:R-:W-:Y:S03]  /*4170*/  SEL R9, R24, R9, !P4 ;  /* 0x0000000918097207 */ /* 0x000fe60006000000 */
[-C--:B------:R-:W-:Y:S01]  /*4180*/  IMAD.HI.U32 R8, R0, R4.reuse, RZ ;  /* 0x0000000400087227 */ /* 0x080fe200078e00ff */
[----:B------:R-:W-:Y:S03]  /*4190*/  SHF.R.U32.HI R12, RZ, R17, R12 ;  /* 0x00000011ff0c7219 */ /* 0x000fe6000001160c */
[----:B------:R-:W-:Y:S01]  /*41a0*/  IMAD.HI.U32 R2, R9, R4, RZ ;  /* 0x0000000409027227 */ /* 0x000fe200078e00ff */
[-C--:B------:R-:W-:Y:S02]  /*41b0*/  @P2 SHF.R.U32.HI R0, RZ, R5.reuse, R8 ;  /* 0x00000005ff002219 */ /* 0x080fe40000011608 */
[----:B------:R-:W-:Y:S02]  /*41c0*/  SHF.R.U32.HI R8, RZ, R18, R13 ;  /* 0x00000012ff087219 */ /* 0x000fe4000001160d */
[----:B------:R-:W-:Y:S01]  /*41d0*/  @P2 SHF.R.U32.HI R9, RZ, R5, R2 ;  /* 0x00000005ff092219 */ /* 0x000fe20000011602 */
[----:B------:R-:W-:Y:S01]  /*41e0*/  IMAD R0, R40, R0, RZ ;  /* 0x0000000028007224 */ /* 0x000fe200078e02ff */
[----:B------:R-:W-:Y:S02]  /*41f0*/  SEL R8, R10, R8, !P0 ;  /* 0x000000080a087207 */ /* 0x000fe40004000000 */
[----:B------:R-:W-:Y:S01]  /*4200*/  SEL R2, R11, R12, !P4 ;  /* 0x0000000c0b027207 */ /* 0x000fe20006000000 */
[----:B------:R-:W-:Y:S01]  /*4210*/  IMAD R12, R40, R9, RZ ;  /* 0x00000009280c7224 */ /* 0x000fe200078e02ff */
[C---:B------:R-:W-:Y:S01]  /*4220*/  ISETP.GE.AND P0, PT, R8.reuse, R0, PT ;  /* 0x000000000800720c */ /* 0x040fe20003f06270 */
[----:B------:R-:W-:Y:S03]  /*4230*/  IMAD.HI.U32 R0, R8, R4, RZ ;  /* 0x0000000408007227 */ /* 0x000fe600078e00ff */
[----:B------:R-:W-:Y:S02]  /*4240*/  ISETP.GE.OR P0, PT, R2, R12, P0 ;  /* 0x0000000c0200720c */ /* 0x000fe40000706670 */
[-C--:B------:R-:W-:Y:S04]  /*4250*/  SHF.R.U32.HI R0, RZ, R5.reuse, R0 ;  /* 0x00000005ff007219 */ /* 0x080fe80000011600 */
[----:B------:R-:W-:Y:S05]  /*4260*/  SEL R13, R8, R0, !P2 ;  /* 0x00000000080d7207 */ /* 0x000fea0005000000 */
[----:B------:R-:W-:Y:S02]  /*4270*/  IMAD.MOV R12, RZ, RZ, -R13 ;  /* 0x000000ffff0c7224 */ /* 0x000fe400078e0a0d */
[----:B------:R-:W-:Y:S04]  /*4280*/  @!P0 IMAD.HI.U32 R0, R2, R4, RZ ;  /* 0x0000000402008227 */ /* 0x000fe800078e00ff */
[----:B------:R-:W-:Y:S01]  /*4290*/  IMAD R12, R40, R12, R8 ;  /* 0x0000000c280c7224 */ /* 0x000fe200078e0208 */
[----:B------:R-:W-:Y:S04]  /*42a0*/  @!P0 SHF.R.U32.HI R0, RZ, R5, R0 ;  /* 0x00000005ff008219 */ /* 0x000fe80000011600 */
[----:B------:R-:W-:Y:S04]  /*42b0*/  @!P0 SEL R0, R2, R0, !P2 ;  /* 0x0000000002008207 */ /* 0x000fe80005000000 */
[----:B------:R-:W-:Y:S01]  /*42c0*/  @!P0 IADD3 R13, PT, PT, R13, -R0, RZ ;  /* 0x800000000d0d8210 */ /* 0x000fe20007ffe0ff */
[----:B------:R-:W-:Y:S01]  /*42d0*/  @!P0 IMAD R0, R9, R12, R0 ;  /* 0x0000000c09008224 */ /* 0x000fe200078e0200 */
[----:B------:R-:W-:Y:S01]  /*42e0*/  IADD3 R9, PT, PT, -R8, RZ, RZ ;  /* 0x000000ff08097210 */ /* 0x000fe20007ffe1ff */
[--C-:B------:R-:W-:Y:S02]  /*42f0*/  IMAD.MOV R12, RZ, RZ, -R2.reuse ;  /* 0x000000ffff0c7224 */ /* 0x100fe400078e0a02 */
[----:B------:R-:W-:Y:S02]  /*4300*/  @!P0 IMAD R8, R13, R40, R2 ;  /* 0x000000280d088224 */ /* 0x000fe400078e0202 */
[----:B------:R-:W-:Y:S02]  /*4310*/  @!P0 IMAD.MOV.U32 R2, RZ, RZ, R0 ;  /* 0x000000ffff028224 */ /* 0x000fe400078e0000 */
[----:B------:R-:W-:Y:S02]  /*4320*/  IMAD R11, R3, R12, R11 ;  /* 0x0000000c030b7224 */ /* 0x000fe400078e020b */
[----:B------:R-:W-:Y:S02]  /*4330*/  IMAD R10, R6, R9, R10 ;  /* 0x00000009060a7224 */ /* 0x000fe400078e020a */
[----:B------:R-:W-:Y:S02]  /*4340*/  IMAD R11, R2, R3, R11 ;  /* 0x00000003020b7224 */ /* 0x000fe400078e020b */
[----:B------:R-:W-:Y:S02]  /*4350*/  IMAD R10, R8, R6, R10 ;  /* 0x00000006080a7224 */ /* 0x000fe400078e020a */
.L_x_71:
[----:B------:R-:W-:Y:S05]  /*4360*/  BRA.U UP1, `(.L_x_72) ;  /* 0x0000000101107547 */ /* 0x000fea000b800000 */
[----:B------:R-:W-:Y:S04]  /*4370*/  MOV R2, UR6 ;  /* 0x0000000600027c02 */ /* 0x000fe80008000f00 */
[----:B------:R-:W-:Y:S04]  /*4380*/  SHF.L.U32 R2, R2, 0x1f, RZ ;  /* 0x0000001f02027819 */ /* 0x000fe800000006ff */
[----:B------:R-:W2:Y:S02]  /*4390*/  SYNCS.PHASECHK.TRANS64.TRYWAIT P0, [UR7+0x68], R2 ;  /* 0x00006802ff0075a7 */ /* 0x000ea40008001107 */
[----:B--2---:R-:W-:Y:S05]  /*43a0*/  @!P0 BRA `(.L_x_73) ;  /* 0x0000005400288947 */ /* 0x004fea0003800000 */
.L_x_72:
[----:B------:R-:W-:Y:S02]  /*43b0*/  R2UR UR35, R15 ;  /* 0x000000000f2372ca */ /* 0x000fe400000e0000 */
[----:B------:R-:W-:Y:S02]  /*43c0*/  R2UR UR34, R14 ;  /* 0x000000000e2272ca */ /* 0x000fe400000e0000 */
[----:B------:R-:W-:Y:S02]  /*43d0*/  ISETP.NE.U32.AND P2, PT, RZ, UR4, PT ;  /* 0x00000004ff007c0c */ /* 0x000fe4000bf45070 */
[----:B------:R-:W-:Y:S02]  /*43e0*/  SHF.L.U32 R14, R29, 0x1f, RZ ;  /* 0x0000001f1d0e7819 */ /* 0x000fe400000006ff */
[----:B------:R-:W-:Y:S05]  /*43f0*/  ISETP.NE.AND.EX P2, PT, RZ, UR5, PT, P2 ;  /* 0x00000005ff007c0c */ /* 0x000fea000bf45320 */
[----:B------:R-:W-:Y:S02]  /*4400*/  USHF.L.U32 UR35, UR35, 0x6, URZ ;  /* 0x0000000623237899 */ /* 0x000fe400080006ff */
[----:B------:R-:W-:Y:S01]  /*4410*/  USHF.L.U32 UR34, UR34, 0x8, URZ ;  /* 0x0000000822227899 */ /* 0x000fe200080006ff */
[----:B------:R-:W-:Y:S11]  /*4420*/  BRA.U !UP3, `(.L_x_74) ;  /* 0x000000010b347547 */ /* 0x000ff6000b800000 */
[----:B------:R-:W-:Y:S01]  /*4430*/  UPLOP3.LUT UP0, UPT, UPT, UPT, UP2, 0x80, 0x8 ;  /* 0x000000000008789c */ /* 0x000fe20003f0f020 */
[----:B--2---:R-:W-:Y:S02]  /*4440*/  HFMA2 R0, -RZ, RZ, 0, 5.9604644775390625e-08 ;  /* 0x00000001ff007431 */ /* 0x004fe400000001ff */
[----:B------:R-:W-:Y:S03]  /*4450*/  IMAD.MOV.U32 R88, RZ, RZ, 0x1 ;  /* 0x00000001ff587424 */ /* 0x000fe600078e00ff */
[----:B------:R-:W-:Y:S05]  /*4460*/  PLOP3.LUT P0, PT, PT, PT, UP0, 0x80, 0x8 ;  /* 0x000000000008781c */ /* 0x000fea0003f0f008 */
[----:B------:R-:W2:Y:S01]  /*4470*/  @UP0 LDCU.64 UR10, c[0x0][0x888] ;  /* 0x00011100ff0a07ac */ /* 0x000ea20008000a00 */
[----:B------:R-:W-:Y:S07]  /*4480*/  @UP0 UIMAD UR8, UR52, UR4, URZ ;  /* 0x00000004340802a4 */ /* 0x000fee000f8e02ff */
[----:B------:R-:W-:Y:S01]  /*4490*/  @!P0 PRMT R88, R0, 0x7610, R88 ;  /* 0x0000761000588816 */ /* 0x000fe20000000058 */
[----:B--2---:R-:W-:Y:S03]  /*44a0*/  @UP0 UIMAD.WIDE UR10, UR8, 0x4, UR10 ;  /* 0x00000004080a08a5 */ /* 0x004fe6000f8e020a */
[----:B------:R-:W2:Y:S03]  /*44b0*/  @!UP0 LDCU UR8, c[0x0][0x880] ;  /* 0x00011000ff0887ac */ /* 0x000ea60008000800 */
[----:B------:R-:W-:Y:S01]  /*44c0*/  IMAD.U32 R8, RZ, RZ, UR10 ;  /* 0x0000000aff087e24 */ /* 0x000fe2000f8e00ff */
[----:B------:R-:W-:Y:S05]  /*44d0*/  MOV R9, UR11 ;  /* 0x0000000b00097c02 */ /* 0x000fea0008000f00 */
[----:B-----5:R3:W5:Y:S02]  /*44e0*/  @P0 LDG.E R49, desc[UR46][R8.64] ;  /* 0x0000002e08310981 */ /* 0x020764000c1e1900 */
[----:B--23--:R-:W-:Y:S07]  /*44f0*/  @!P0 IMAD.U32 R49, RZ, RZ, UR8 ;  /* 0x00000008ff318e24 */ /* 0x00cfee000f8e00ff */
.L_x_74:
[----:B-----5:R-:W-:Y:S01]  /*4500*/  @!P2 FSETP.EQ.AND P0, PT, R49, RZ, PT ;  /* 0x000000ff3100a20b */ /* 0x020fe20003f02000 */
[----:B------:R-:W-:Y:S01]  /*4510*/  @!UPT UIADD3 URZ, UPT, UPT, URZ, URZ, URZ ;  /* 0x000000fffffff290 */ /* 0x000fe2000fffe0ff */
[----:B------:R-:W-:Y:S11]  /*4520*/  @!P2 BRA `(.L_x_75) ;  /* 0x000000000014a947 */ /* 0x000ff60003800000 */
[----:B------:R-:W-:Y:S02]  /*4530*/  LOP3.LUT P2, RZ, R88, 0xff, RZ, 0xc0, !PT ;  /* 0x000000ff58ff7812 */ /* 0x000fe4000784c0ff */
[----:B------:R-:W-:Y:S04]  /*4540*/  PLOP3.LUT P0, PT, PT, PT, UP0, 0x80, 0x8 ;  /* 0x000000000008781c */ /* 0x000fe80003f0f008 */
[----:B------:R-:W-:Y:S07]  /*4550*/  PLOP3.LUT P0, PT, P0, PT, PT, 0x8, 0x80 ;  /* 0x000000000080781c */ /* 0x000fee000070e170 */
[----:B------:R-:W-:Y:S11]  /*4560*/  @P2 FSETP.EQ.AND P0, PT, R49, RZ, PT ;  /* 0x000000ff3100220b */ /* 0x000ff60003f02000 */
[----:B------:R-:W-:Y:S02]  /*4570*/  @!UPT UIADD3 URZ, UPT, UPT, URZ, URZ, URZ ;  /* 0x000000fffffff290 */ /* 0x000fe4000fffe0ff */
.L_x_75:
[----:B------:R-:W3:Y:S01]  /*4580*/  SYNCS.PHASECHK.TRANS64.TRYWAIT P2, [UR7+0x40], R14 ;  /* 0x0000400eff0075a7 */ /* 0x000ee20008041107 */
[----:B------:R-:W-:Y:S04]  /*4590*/  ELECT P4, URZ, PT ;  /* 0x0000000000ff782f */ /* 0x000fe80003880000 */
[----:B------:R-:W-:Y:S11]  /*45a0*/  PLOP3.LUT P4, PT, P0, P4, PT, 0xf2, 0x2f ;  /* 0x00000000002f781c */ /* 0x000ff60000789e72 */
[----:B------:R-:W-:Y:S02]  /*45b0*/  @!UPT UIADD3 URZ, UPT, UPT, URZ, URZ, URZ ;  /* 0x000000fffffff290 */ /* 0x000fe4000fffe0ff */
[----:B-1----:R-:W-:Y:S05]  /*45c0*/  @!P4 IADD3 R8, P0, PT, R30, 0x580, RZ ;  /* 0x000005801e08c810 */ /* 0x002fea0007f1e0ff */
[----:B--2---:R-:W-:Y:S01]  /*45d0*/  @!P4 IMAD.X R2, RZ, RZ, R31, P0 ;  /* 0x000000ffff02c224 */ /* 0x004fe200000e061f */
[----:B---3--:R-:W-:Y:S07]  /*45e0*/  @!P2 BRA `(.L_x_76) ;  /* 0x0000005000b0a947 */ /* 0x008fee0003800000 */
.L_x_159:
[----:B------:R-:W-:Y:S01]  /*45f0*/  @!P4 R2UR UR8, R2 ;  /* 0x000000000208c2ca */ /* 0x000fe200000e0000 */
[----:B------:R-:W-:Y:S01]  /*4600*/  VOTEU.ALL UP1, P4 ;  /* 0x0000000000ff7886 */ /* 0x000fe20002020000 */
[----:B------:R-:W-:Y:S01]  /*4610*/  @!P4 R2UR UR9, R8 ;  /* 0x000000000809c2ca */ /* 0x000fe200000e0000 */
[----:B-1----:R-:W-:Y:S01]  /*4620*/  @!P4 IMAD.MOV.U32 R0, RZ, RZ, 0x2000 ;  /* 0x00002000ff00c424 */ /* 0x002fe200078e00ff */
[----:B------:R-:W-:Y:S01]  /*4630*/  UMOV UR10, 0x0 ;  /* 0x00000000000a7882 */ /* 0x000fe20000000000 */
[----:B------:R-:W-:Y:S01]  /*4640*/  UMOV UR11, 0x10000000 ;  /* 0x10000000000b7882 */ /* 0x000fe20000000000 */
[----:B------:R-:W-:Y:S01]  /*4650*/  @!UP1 UIADD3 UR32, UPT, UPT, UR7, 0x400, URZ ;  /* 0x0000040007209890 */ /* 0x000fe2000fffe0ff */
[----:B------:R-:W-:Y:S01]  /*4660*/  VOTEU.ALL UP1, P4 ;  /* 0x0000000000ff7886 */ /* 0x000fe20002020000 */
[----:B------:R-:W-:Y:S05]  /*4670*/  UMOV UR36, UR52 ;  /* 0x0000003400247c82 */ /* 0x000fea0008000000 */
[----:B------:R-:W-:Y:S01]  /*4680*/  IMAD.U32 R9, RZ, RZ, UR8 ;  /* 0x00000008ff097e24 */ /* 0x000fe2000f8e00ff */
[----:B------:R-:W-:Y:S01]  /*4690*/  UPRMT UR8, UR37, 0x654, UR33 ;  /* 0x0000065425087896 */ /* 0x000fe20008000021 */
[----:B------:R-:W-:Y:S03]  /*46a0*/  IMAD.U32 R8, RZ, RZ, UR9 ;  /* 0x00000009ff087e24 */ /* 0x000fe6000f8e00ff */
[----:B------:R-:W-:Y:S02]  /*46b0*/  @!P4 R2UR UR15, R9 ;  /* 0x00000000090fc2ca */ /* 0x000fe400000e0000 */
[----:B------:R-:W-:Y:S02]  /*46c0*/  @!P4 R2UR UR14, R8 ;  /* 0x00000000080ec2ca */ /* 0x000fe400000e0000 */
[----:B------:R-:W-:Y:S05]  /*46d0*/  @!P4 IADD3 R8, P0, PT, R30, 0x580, RZ ;  /* 0x000005801e08c810 */ /* 0x000fea0007f1e0ff */
[----:B------:R-:W-:Y:S06]  /*46e0*/  @!P4 IMAD.X R2, RZ, RZ, R31, P0 ;  /* 0x000000ffff02c224 */ /* 0x000fec00000e061f */
[----:B------:R1:W-:Y:S01]  /*46f0*/  @!UP1 UTMALDG.3D [UR32], [UR14], desc[UR10] ;  /* 0x00000a200e0095b4 */ /* 0x0003e20008011000 */
[----:B------:R1:W-:Y:S01]  /*4700*/  @!P4 SYNCS.ARRIVE.TRANS64.RED.A0TR RZ, [UR7+0x20], R0 ;  /* 0x00002000ffffc9a7 */ /* 0x0003e20008300407 */
[----:B------:R-:W-:Y:S01]  /*4710*/  SYNCS.ARRIVE.TRANS64.RED.A1T0 RZ, [UR8], RZ ;  /* 0x000000ffffff79a7 */ /* 0x000fe20008100408 */
[----:B------:R-:W2:Y:S02]  /*4720*/  SYNCS.PHASECHK.TRANS64.TRYWAIT P2, [UR7+0x48], R14 ;  /* 0x0000480eff0075a7 */ /* 0x000ea40008041107 */
[----:B-12---:R-:W-:Y:S05]  /*4730*/  @!P2 BRA `(.L_x_77) ;  /* 0x000000500074a947 */ /* 0x006fea0003800000 */
.L_x_161:
[----:B------:R-:W-:Y:S01]  /*4740*/  @!P4 R2UR UR8, R2 ;  /* 0x000000000208c2ca */ /* 0x000fe200000e0000 */
[----:B------:R-:W-:Y:S01]  /*4750*/  VOTEU.ALL UP1, P4 ;  /* 0x0000000000ff7886 */ /* 0x000fe20002020000 */
[----:B------:R-:W-:Y:S01]  /*4760*/  @!P4 R2UR UR9, R8 ;  /* 0x000000000809c2ca */ /* 0x000fe200000e0000 */
[----:B-1----:R-:W-:Y:S01]  /*4770*/  @!P4 IMAD.MOV.U32 R0, RZ, RZ, 0x2000 ;  /* 0x00002000ff00c424 */ /* 0x002fe200078e00ff */
[----:B------:R-:W-:Y:S01]  /*4780*/  UMOV UR10, 0x0 ;  /* 0x00000000000a7882 */ /* 0x000fe20000000000 */
[----:B------:R-:W-:Y:S01]  /*4790*/  UMOV UR11, 0x10000000 ;  /* 0x10000000000b7882 */ /* 0x000fe20000000000 */
[----:B------:R-:W-:Y:S02]  /*47a0*/  @!UP1 UIADD3 UR26, UPT, UPT, UR34, 0x40, URZ ;  /* 0x00000040221a9890 */ /* 0x000fe4000fffe0ff */
[----:B------:R-:W-:Y:S01]  /*47b0*/  @!UP1 UIADD3 UR24, UPT, UPT, UR7, 0x2400, URZ ;  /* 0x0000240007189890 */ /* 0x000fe2000fffe0ff */
[----:B------:R-:W-:Y:S01]  /*47c0*/  VOTEU.ALL UP1, P4 ;  /* 0x0000000000ff7886 */ /* 0x000fe20002020000 */
[----:B------:R-:W-:Y:S01]  /*47d0*/  UMOV UR27, UR35 ;  /* 0x00000023001b7c82 */ /* 0x000fe20008000000 */
[----:B------:R-:W-:Y:S02]  /*47e0*/  UMOV UR28, UR52 ;  /* 0x00000034001c7c82 */ /* 0x000fe40008000000 */
        /* <DEDUP_REMOVED lines=12> */
.L_x_163:
[----:B------:R-:W2:Y:S01]  /*48b0*/  LDC.64 R12, c[0x0][0xb18] ;  /* 0x0002c600ff0c7b82 */ /* 0x000ea20000000a00 */
[----:B------:R-:W-:Y:S01]  /*48c0*/  @!P4 R2UR UR8, R2 ;  /* 0x000000000208c2ca */ /* 0x000fe200000e0000 */
[----:B------:R-:W-:Y:S01]  /*48d0*/  VOTEU.ALL UP1, P4 ;  /* 0x0000000000ff7886 */ /* 0x000fe20002020000 */
[----:B------:R-:W-:Y:S01]  /*48e0*/  @!P4 R2UR UR9, R8 ;  /* 0x000000000809c2ca */ /* 0x000fe200000e0000 */
[----:B-1----:R-:W-:Y:S01]  /*48f0*/  @!P4 IMAD.MOV.U32 R0, RZ, RZ, 0x2000 ;  /* 0x00002000ff00c424 */ /* 0x002fe200078e00ff */
[----:B------:R-:W-:Y:S03]  /*4900*/  UMOV UR10, 0x0 ;  /* 0x00000000000a7882 */ /* 0x000fe60000000000 */
[----:B------:R-:W1:Y:S01]  /*4910*/  @!P1 LDC R2, c[0x0][0xb0c] ;  /* 0x0002c300ff029b82 */ /* 0x000e620000000800 */
[----:B------:R-:W-:Y:S01]  /*4920*/  @!UP1 UIADD3 UR18, UPT, UPT, UR34, 0x80, URZ ;  /* 0x0000008022129890 */ /* 0x000fe2000fffe0ff */
[----:B------:R-:W-:Y:S01]  /*4930*/  @P3 SHF.R.U32.HI R26, RZ, 0x10, R21 ;  /* 0x00000010ff1a3819 */ /* 0x000fe20000011615 */
[----:B------:R-:W-:Y:S01]  /*4940*/  @!UP1 UIADD3 UR16, UPT, UPT, UR7, 0x4400, URZ ;  /* 0x0000440007109890 */ /* 0x000fe2000fffe0ff */
[----:B------:R-:W-:Y:S01]  /*4950*/  VIADD R28, R28, 0x1 ;  /* 0x000000011c1c7836 */ /* 0x000fe20000000000 */
[----:B------:R-:W-:Y:S01]  /*4960*/  VOTEU.ALL UP1, P4 ;  /* 0x0000000000ff7886 */ /* 0x000fe20002020000 */
[----:B------:R-:W-:Y:S01]  /*4970*/  UMOV UR11, 0x10000000 ;  /* 0x10000000000b7882 */ /* 0x000fe20000000000 */
[----:B------:R-:W-:Y:S01]  /*4980*/  UMOV UR19, UR35 ;  /* 0x0000002300137c82 */ /* 0x000fe20008000000 */
[----:B------:R-:W-:Y:S01]  /*4990*/  IMAD.U32 R9, RZ, RZ, UR8 ;  /* 0x00000008ff097e24 */ /* 0x000fe2000f8e00ff */
[----:B------:R-:W-:Y:S01]  /*49a0*/  UMOV UR20, UR52 ;  /* 0x0000003400147c82 */ /* 0x000fe20008000000 */
[----:B------:R-:W-:Y:S01]  /*49b0*/  IMAD.U32 R8, RZ, RZ, UR9 ;  /* 0x00000009ff087e24 */ /* 0x000fe2000f8e00ff */
[----:B------:R-:W-:Y:S02]  /*49c0*/  UPRMT UR8, UR37, 0x654, UR17 ;  /* 0x0000065425087896 */ /* 0x000fe40008000011 */
[----:B------:R-:W-:Y:S02]  /*49d0*/  @!P4 R2UR UR15, R9 ;  /* 0x00000000090fc2ca */ /* 0x000fe400000e0000 */
[----:B------:R-:W-:Y:S02]  /*49e0*/  @!P4 R2UR UR14, R8 ;  /* 0x00000000080ec2ca */ /* 0x000fe400000e0000 */
[----:B------:R-:W3:Y:S11]  /*49f0*/  LDC.64 R8, c[0x0][0xb10] ;  /* 0x0002c400ff087b82 */ /* 0x000ef60000000a00 */
[----:B------:R1:W-:Y:S01]  /*4a00*/  @!UP1 UTMALDG.3D [UR16], [UR14], desc[UR10] ;  /* 0x00000a100e0095b4 */ /* 0x0003e20008011000 */
[----:B------:R5:W-:Y:S01]  /*4a10*/  @!P4 SYNCS.ARRIVE.TRANS64.RED.A0TR RZ, [UR7+0x30], R0 ;  /* 0x00003000ffffc9a7 */ /* 0x000be20008300407 */
[C---:B---3--:R-:W-:Y:S01]  /*4a20*/  @!P1 IMAD.HI.U32 R8, R11.reuse, R8, RZ ;  /* 0x000000080b089227 */ /* 0x048fe200078e00ff */
[----:B--2---:R-:W-:Y:S02]  /*4a30*/  @!P1 ISETP.NE.AND P0, PT, R12, 0x1, PT ;  /* 0x000000010c00980c */ /* 0x004fe40003f05270 */
[----:B-1----:R-:W-:Y:S01]  /*4a40*/  @!P1 ISETP.NE.AND P2, PT, R2, 0x1, PT ;  /* 0x000000010200980c */ /* 0x002fe20003f45270 */
[----:B------:R-:W-:Y:S01]  /*4a50*/  SYNCS.ARRIVE.TRANS64.RED.A1T0 RZ, [UR8], RZ ;  /* 0x000000ffffff79a7 */ /* 0x000fe20008100408 */
[C---:B------:R-:W-:Y:S01]  /*4a60*/  @!P1 IMAD.HI.U32 R13, R10.reuse, R13, RZ ;  /* 0x0000000d0a0d9227 */ /* 0x040fe200078e00ff */
[----:B------:R-:W-:Y:S04]  /*4a70*/  @!P1 SHF.R.U32.HI R8, RZ, R9, R8 ;  /* 0x00000009ff089219 */ /* 0x000fe80000011608 */
[----:B------:R-:W-:Y:S01]  /*4a80*/  @!P1 SEL R8, R11, R8, !P2 ;  /* 0x000000080b089207 */ /* 0x000fe20005000000 */
[----:B------:R-:W1:Y:S01]  /*4a90*/  SYNCS.PHASECHK.TRANS64.TRYWAIT P5, [UR7+0x58], R14 ;  /* 0x0000580eff0075a7 */ /* 0x000e6200080a1107 */
[----:B-----5:R-:W2:Y:S02]  /*4aa0*/  @!P1 LDC R0, c[0x0][0xb20] ;  /* 0x0002c800ff009b82 */ /* 0x020ea40000000800 */
[----:B--2---:R-:W-:Y:S04]  /*4ab0*/  @!P1 SHF.R.U32.HI R0, RZ, R0, R13 ;  /* 0x00000000ff009219 */ /* 0x004fe8000001160d */
[----:B------:R-:W-:Y:S05]  /*4ac0*/  @!P1 SEL R9, R10, R0, !P0 ;  /* 0x000000000a099207 */ /* 0x000fea0004000000 */
[----:B------:R-:W-:Y:S02]  /*4ad0*/  @!P1 IMAD.IADD R0, R9, 0x1, -R8 ;  /* 0x0000000109009824 */ /* 0x000fe400078e0a08 */
[----:B------:R-:W-:Y:S02]  /*4ae0*/  @!P1 IMAD.IADD R8, R8, 0x1, -R9 ;  /* 0x0000000108089824 */ /* 0x000fe400078e0a09 */
[----:B------:R-:W-:Y:S02]  /*4af0*/  @!P1 IMAD R11, R0, R2, R11 ;  /* 0x00000002000b9224 */ /* 0x000fe400078e020b */
[----:B------:R-:W-:Y:S01]  /*4b00*/  @!P1 IMAD R10, R8, R12, R10 ;  /* 0x0000000c080a9224 */ /* 0x000fe200078e020a */
[----:B-1----:R-:W-:Y:S06]  /*4b10*/  @!P5 BRA `(.L_x_79) ;  /* 0x0000004c00acd947 */ /* 0x002fec0003800000 */
.L_x_165:
[----:B------:R-:W-:Y:S01]  /*4b20*/  @!P4 IADD3 R2, P0, PT, R30, 0x580, RZ ;  /* 0x000005801e02c810 */ /* 0x000fe20007f1e0ff */
[----:B------:R-:W-:Y:S01]  /*4b30*/  VOTEU.ALL UP1, P4 ;  /* 0x0000000000ff7886 */ /* 0x000fe20002020000 */
[----:B------:R-:W-:Y:S01]  /*4b40*/  UMOV UR18, 0x0 ;  /* 0x0000000000127882 */ /* 0x000fe20000000000 */
[----:B------:R-:W-:Y:S01]  /*4b50*/  UMOV UR19, 0x10000000 ;  /* 0x1000000000137882 */ /* 0x000fe20000000000 */
[----:B------:R-:W-:Y:S01]  /*4b60*/  @!P4 R2UR UR9, R2 ;  /* 0x000000000209c2ca */ /* 0x000fe200000e0000 */
[----:B-1----:R-:W-:Y:S01]  /*4b70*/  @!P4 IMAD.X R0, RZ, RZ, R31, P0 ;  /* 0x000000ffff00c224 */ /* 0x002fe200000e061f */
[----:B------:R-:W-:Y:S01]  /*4b80*/  @!UP1 UIADD3 UR10, UPT, UPT, UR34, 0xc0, URZ ;  /* 0x000000c0220a9890 */ /* 0x000fe2000fffe0ff */
[----:B------:R-:W-:Y:S01]  /*4b90*/  ISETP.NE.AND P0, PT, R28, 0x2, PT ;  /* 0x000000021c00780c */ /* 0x000fe20003f05270 */
[----:B------:R-:W-:Y:S01]  /*4ba0*/  UMOV UR11, UR35 ;  /* 0x00000023000b7c82 */ /* 0x000fe20008000000 */
[----:B------:R-:W-:Y:S01]  /*4bb0*/  UMOV UR12, UR52 ;  /* 0x00000034000c7c82 */ /* 0x000fe20008000000 */
[----:B------:R-:W-:Y:S01]  /*4bc0*/  @!P4 R2UR UR8, R0 ;  /* 0x000000000008c2ca */ /* 0x000fe200000e0000 */
[----:B------:R-:W-:Y:S01]  /*4bd0*/  IMAD.IADD R14, R10, 0x1, R86 ;  /* 0x000000010a0e7824 */ /* 0x000fe200078e0256 */
[----:B------:R-:W-:Y:S01]  /*4be0*/  @P3 R2UR UR52, R26 ;  /* 0x000000001a3432ca */ /* 0x000fe200000e0000 */
[----:B------:R-:W-:Y:S01]  /*4bf0*/  IMAD.IADD R15, R11, 0x1, R87 ;  /* 0x000000010b0f7824 */ /* 0x000fe200078e0257 */
[----:B------:R-:W-:Y:S02]  /*4c00*/  SEL R0, RZ, 0x1, P0 ;  /* 0x00000001ff007807 */ /* 0x000fe40000000000 */
[----:B------:R-:W-:Y:S01]  /*4c10*/  LOP3.LUT R29, R29, 0x1, RZ, 0x3c, !PT ;  /* 0x000000011d1d7812 */ /* 0x000fe200078e3cff */
[----:B------:R-:W-:Y:S01]  /*4c20*/  IMAD.U32 R8, RZ, RZ, UR9 ;  /* 0x00000009ff087e24 */ /* 0x000fe2000f8e00ff */
[----:B------:R-:W-:Y:S01]  /*4c30*/  @!UP1 UIADD3 UR9, UPT, UPT, UR7, 0x38, URZ ;  /* 0x0000003807099890 */ /* 0x000fe2000fffe0ff */
[----:B------:R-:W-:Y:S02]  /*4c40*/  LOP3.LUT R27, R27, R0, RZ, 0x3c, !PT ;  /* 0x000000001b1b7212 */ /* 0x000fe400078e3cff */
[----:B------:R-:W-:Y:S02]  /*4c50*/  SEL R28, R28, RZ, P0 ;  /* 0x000000ff1c1c7207 */ /* 0x000fe40000000000 */
[----:B------:R-:W-:Y:S01]  /*4c60*/  IMAD.U32 R9, RZ, RZ, UR8 ;  /* 0x00000008ff097e24 */ /* 0x000fe2000f8e00ff */
[----:B------:R-:W-:Y:S01]  /*4c70*/  @!P4 R2UR UR14, R8 ;  /* 0x00000000080ec2ca */ /* 0x000fe200000e0000 */
[----:B------:R-:W-:Y:S01]  /*4c80*/  @!UP1 UIADD3 UR8, UPT, UPT, UR7, 0x6400, URZ ;  /* 0x0000640007089890 */ /* 0x000fe2000fffe0ff */
[----:B------:R-:W-:Y:S02]  /*4c90*/  VOTEU.ALL UP1, P4 ;  /* 0x0000000000ff7886 */ /* 0x000fe40002020000 */
[----:B------:R-:W-:Y:S11]  /*4ca0*/  @!P4 R2UR UR15, R9 ;  /* 0x00000000090fc2ca */ /* 0x000ff600000e0000 */
[----:B------:R-:W-:Y:S02]  /*4cb0*/  @!UPT UIADD3 URZ, UPT, UPT, URZ, URZ, URZ ;  /* 0x000000fffffff290 */ /* 0x000fe4000fffe0ff */
[----:B------:R2:W-:Y:S01]  /*4cc0*/  @!UP1 UTMALDG.3D [UR8], [UR14], desc[UR18] ;  /* 0x000012080e0095b4 */ /* 0x0005e20008011000 */
[----:B------:R2:W-:Y:S01]  /*4cd0*/  @!P4 SYNCS.ARRIVE.TRANS64.RED.A0TR RZ, [UR7+0x38], R25 ;  /* 0x00003819ffffc9a7 */ /* 0x0005e20008300407 */
[----:B------:R-:W-:Y:S01]  /*4ce0*/  UPLOP3.LUT UP1, UPT, UPT, UPT, UPT, 0x80, 0x8 ;  /* 0x000000000008789c */ /* 0x000fe20003f2f070 */
[----:B------:R-:W-:Y:S01]  /*4cf0*/  SYNCS.ARRIVE.TRANS64.RED.A1T0 RZ, [UR13], RZ ;  /* 0x000000ffffff79a7 */ /* 0x000fe2000810040d */
[----:B------:R-:W-:Y:S09]  /*4d00*/  @P3 BRA `(.L_x_80) ;  /* 0xfffffff0009c3947 */ /* 0x000ff2000383ffff */
[----:B------:R-:W-:-:S04]  /*4d10*/  SHF.L.U32 R2, R29, 0x1f, RZ ;  /* 0x0000001f1d027819 */ /* 0x000fc800000006ff */
[----:B------:R-:W1:Y:S02]  /*4d20*/  SYNCS.PHASECHK.TRANS64.TRYWAIT P0, [UR7+0x40], R2 ;  /* 0x00004002ff0075a7 */ /* 0x000e640008001107 */
[----:B-1----:R-:W-:Y:S05]  /*4d30*/  @!P0 BRA `(.L_x_81) ;  /* 0x0000004c003c8947 */ /* 0x002fea0003800000 */
.L_x_167:
[----:B------:R-:W3:Y:S02]  /*4d40*/  SYNCS.PHASECHK.TRANS64.TRYWAIT P0, [UR7+0x48], R2 ;  /* 0x00004802ff0075a7 */ /* 0x000ee40008001107 */
[----:B---3--:R-:W-:Y:S05]  /*4d50*/  @!P0 BRA `(.L_x_82) ;  /* 0x0000004c004c8947 */ /* 0x008fea0003800000 */
.L_x_169:
[----:B------:R-:W3:Y:S02]  /*4d60*/  SYNCS.PHASECHK.TRANS64.TRYWAIT P0, [UR7+0x50], R2 ;  /* 0x00005002ff0075a7 */ /* 0x000ee40008001107 */
[----:B---3--:R-:W-:Y:S05]  /*4d70*/  @!P0 BRA `(.L_x_83) ;  /* 0x0000004c005c8947 */ /* 0x008fea0003800000 */
.L_x_171:
[----:B-1----:R-:W-:-:S07]  /*4d80*/  MOV R0, UR7 ;  /* 0x0000000700007c02 */ /* 0x002fce0008000f00 */
.L_x_84:
[----:B-1----:R-:W-:-:S04]  /*4d90*/  SHF.L.U32 R2, R29, 0x1f, RZ ;  /* 0x0000001f1d027819 */ /* 0x002fc800000006ff */
[----:B------:R1:W3:Y:S03]  /*4da0*/  SYNCS.PHASECHK.TRANS64.TRYWAIT P0, [R0+URZ+0x58], R2 ;  /* 0x00005802000075a7 */ /* 0x0002e600080011ff */
[----:B---3--:R-:W-:Y:S05]  /*4db0*/  @!P0 NANOSLEEP.SYNCS 0x989680 ;  /* 0x009896800000895d */ /* 0x008fea0003900000 */
[----:B------:R-:W3:Y:S02]  /*4dc0*/  @!P0 SYNCS.PHASECHK.TRANS64 P0, [R0+URZ+0x58], R2 ;  /* 0x00005802000085a7 */ /* 0x000ee400080010ff */
[----:B--23--:R-:W-:Y:S05]  /*4dd0*/  @P0 EXIT ;  /* 0x000000000000094d */ /* 0x00cfea0003800000 */
[----:B------:R-:W-:Y:S05]  /*4de0*/  BRA `(.L_x_84) ;  /* 0xfffffffc00e87947 */ /* 0x000fea000383ffff */
.L_x_69:
[----:B------:R-:W-:-:S06]  /*4df0*/  UISETP.GE.AND UP1, UPT, UR8, 0x4, UPT ;  /* 0x000000040800788c */ /* 0x000fcc000bf26270 */
[----:B------:R-:W-:-:S13]  /*4e00*/  PLOP3.LUT P0, PT, PT, PT, UP1, 0x80, 0x8 ;  /* 0x000000000008781c */ /* 0x000fda0003f0f018 */
[----:B------:R-:W-:Y:S05]  /*4e10*/  @!P0 EXIT ;  /* 0x000000000000894d */ /* 0x000fea0003800000 */
[----:B------:R-:W-:Y:S01]  /*4e20*/  BAR.SYNC.DEFER_BLOCKING 0x6, 0xa0 ;  /* 0x0182800000007b1d */ /* 0x000fe20000010000 */
[C---:B------:R-:W-:Y:S01]  /*4e30*/  IMAD.SHL.U32 R4, R101.reuse, 0x40, RZ ;  /* 0x0000004065047824 */ /* 0x040fe200078e00ff */
[C---:B------:R-:W-:Y:S01]  /*4e40*/  R2P PR, R101.reuse, 0x6 ;  /* 0x0000000665007804 */ /* 0x040fe20000000000 */
[C---:B------:R-:W-:Y:S01]  /*4e50*/  IMAD.SHL.U32 R92, R101.reuse, 0x8, RZ ;  /* 0x00000008655c7824 */ /* 0x040fe200078e00ff */
[----:B------:R-:W-:Y:S01]  /*4e60*/  CS2R R96, SRZ ;  /* 0x0000000000607805 */ /* 0x000fe2000001ff00 */
[C---:B------:R-:W-:Y:S01]  /*4e70*/  IMAD.U32 R46, R101.reuse, 0x10000, RZ ;  /* 0x00010000652e7824 */ /* 0x040fe200078e00ff */
[----:B------:R-:W-:Y:S02]  /*4e80*/  UMOV UR36, 0x400 ;  /* 0x0000040000247882 */ /* 0x000fe40000000000 */
[----:B------:R-:W1:Y:S01]  /*4e90*/  LDC R91, c[0x0][0x370] ;  /* 0x0000dc00ff5b7b82 */ /* 0x000e620000000800 */
[----:B------:R-:W-:Y:S01]  /*4ea0*/  ULEA UR36, UR37, UR36, 0x18 ;  /* 0x0000002425247291 */ /* 0x000fe2000f8ec0ff */
[C---:B------:R-:W-:Y:S01]  /*4eb0*/  LOP3.LUT R3, R4.reuse, 0x1c0, RZ, 0xc0, !PT ;  /* 0x000001c004037812 */ /* 0x040fe200078ec0ff */
[----:B------:R-:W-:Y:S01]  /*4ec0*/  IMAD.SHL.U32 R2, R101, 0x20, RZ ;  /* 0x0000002065027824 */ /* 0x000fe200078e00ff */
[----:B------:R-:W-:Y:S01]  /*4ed0*/  LOP3.LUT R4, R4, 0x200, RZ, 0xc0, !PT ;  /* 0x0000020004047812 */ /* 0x000fe200078ec0ff */
[----:B------:R-:W-:Y:S01]  /*4ee0*/  IMAD.MOV.U32 R99, RZ, RZ, 0x20 ;  /* 0x00000020ff637424 */ /* 0x000fe200078e00ff */
[----:B------:R-:W-:Y:S01]  /*4ef0*/  LOP3.LUT R92, R3, 0x38, R92, 0xf8, !PT ;  /* 0x00000038035c7812 */ /* 0x000fe200078ef85c */
[----:B------:R-:W-:Y:S01]  /*4f00*/  UIADD3 UR4, UPT, UPT, UR36, 0x400, URZ ;  /* 0x0000040024047890 */ /* 0x000fe2000fffe0ff */
[----:B------:R-:W2:Y:S01]  /*4f10*/  LDC R42, c[0x0][0xb0c] ;  /* 0x0002c300ff2a7b82 */ /* 0x000ea20000000800 */
[----:B------:R-:W-:Y:S01]  /*4f20*/  SHF.R.U32.HI R3, RZ, 0x1, R101 ;  /* 0x00000001ff037819 */ /* 0x000fe20000011665 */
[----:B------:R-:W-:Y:S01]  /*4f30*/  IMAD.MOV.U32 R98, RZ, RZ, 0x1 ;  /* 0x00000001ff627424 */ /* 0x000fe200078e00ff */
[----:B------:R-:W-:Y:S01]  /*4f40*/  LOP3.LUT R46, R46, 0x600000, RZ, 0xc0, !PT ;  /* 0x006000002e2e7812 */ /* 0x000fe200078ec0ff */
[----:B------:R-:W-:Y:S01]  /*4f50*/  IMAD.MOV.U32 R45, RZ, RZ, RZ ;  /* 0x000000ffff2d7224 */ /* 0x000fe200078e00ff */
[----:B------:R-:W-:Y:S01]  /*4f60*/  LOP3.LUT R2, R4, 0xc00, R2, 0xf8, !PT ;  /* 0x00000c0004027812 */ /* 0x000fe200078ef802 */
[----:B------:R-:W-:Y:S01]  /*4f70*/  IMAD.MOV.U32 R104, RZ, RZ, RZ ;  /* 0x000000ffff687224 */ /* 0x000fe200078e00ff */
[----:B------:R-:W-:Y:S01]  /*4f80*/  LOP3.LUT R92, R92, 0x8, R3, 0x78, !PT ;  /* 0x000000085c5c7812 */ /* 0x000fe200078e7803 */
[----:B------:R-:W4:Y:S01]  /*4f90*/  LDC R89, c[0x0][0xb20] ;  /* 0x0002c800ff597b82 */ /* 0x000f220000000800 */
[----:B------:R-:W3:Y:S01]  /*4fa0*/  LDS R0, [UR36+0x120] ;  /* 0x00012024ff007984 */ /* 0x000ee20008000800 */
[----:B------:R-:W-:Y:S01]  /*4fb0*/  SEL R100, R99, 0xffffffe0, !P2 ;  /* 0xffffffe063647807 */ /* 0x000fe20005000000 */
[----:B------:R-:W-:Y:S01]  /*4fc0*/  IMAD.U32 R94, RZ, RZ, UR4 ;  /* 0x00000004ff5e7e24 */ /* 0x000fe2000f8e00ff */
[----:B------:R-:W-:Y:S01]  /*4fd0*/  LOP3.LUT R92, R2, R92, RZ, 0xfc, !PT ;  /* 0x0000005c025c7212 */ /* 0x000fe200078efcff */
[----:B------:R-:W1:Y:S01]  /*4fe0*/  LDCU.64 UR54, c[0x0][0x348] ;  /* 0x00006900ff3677ac */ /* 0x000e620008000a00 */
[----:B------:R-:W-:-:S02]  /*4ff0*/  LOP3.LUT R101, R101, 0x60, RZ, 0xc0, !PT ;  /* 0x0000006065657812 */ /* 0x000fc400078ec0ff */
[----:B------:R-:W1:Y:S01]  /*5000*/  LDC R41, c[0x0][0xb30] ;  /* 0x0002cc00ff297b82 */ /* 0x000e620000000800 */
[----:B------:R-:W-:Y:S01]  /*5010*/  SEL R99, R99, 0xffffffe0, !P1 ;  /* 0xffffffe063637807 */ /* 0x000fe20004800000 */
[----:B------:R-:W1:Y:S01]  /*5020*/  LDCU.64 UR38, c[0x0][0x888] ;  /* 0x00011100ff2677ac */ /* 0x000e620008000a00 */
[----:B------:R-:W1:Y:S05]  /*5030*/  LDCU.64 UR44, c[0x0][0x890] ;  /* 0x00011200ff2c77ac */ /* 0x000e6a0008000a00 */
[----:B------:R-:W1:Y:S01]  /*5040*/  LDC.64 R84, c[0x0][0xb10] ;  /* 0x0002c400ff547b82 */ /* 0x000e620000000a00 */
[----:B------:R-:W-:Y:S01]  /*5050*/  UMOV UR48, URZ ;  /* 0x000000ff00307c82 */ /* 0x000fe20008000000 */
[----:B------:R-:W-:-:S06]  /*5060*/  UMOV UR50, URZ ;  /* 0x000000ff00327c82 */ /* 0x000fcc0008000000 */
[----:B------:R-:W1:Y:S08]  /*5070*/  LDC.64 R38, c[0x0][0xb18] ;  /* 0x0002c600ff267b82 */ /* 0x000e700000000a00 */
[----:B------:R-:W1:Y:S08]  /*5080*/  LDC.64 R36, c[0x0][0xb28] ;  /* 0x0002ca00ff247b82 */ /* 0x000e700000000a00 */
[----:B------:R-:W1:Y:S01]  /*5090*/  LDC.64 R82, c[0x0][0x8b0] ;  /* 0x00022c00ff527b82 */ /* 0x000e620000000a00 */
[----:B---3--:R-:W-:-:S07]  /*50a0*/  IMAD.IADD R46, R0, 0x1, R46 ;  /* 0x00000001002e7824 */ /* 0x008fce00078e022e */
[----:B------:R-:W3:Y:S08]  /*50b0*/  LDC.64 R80, c[0x0][0x8a8] ;  /* 0x00022a00ff507b82 */ /* 0x000ef00000000a00 */
[----:B--2-4-:R-:W1:Y:S02]  /*50c0*/  LDC R90, c[0x0][0x374] ;  /* 0x0000dd00ff5a7b82 */ /* 0x014e640000000800 */
.L_x_128:
[----:B------:R-:W-:Y:S02]  /*50d0*/  LEA R0, R104, UR36, 0x3 ;  /* 0x0000002468007c11 */ /* 0x000fe4000f8e18ff */
[----:B------:R-:W-:Y:S02]  /*50e0*/  SHF.L.U32 R2, R96, 0x1f, RZ ;  /* 0x0000001f60027819 */ /* 0x000fe400000006ff */
[----:B-1----:R-:W-:Y:S02]  /*50f0*/  LEA R16, R104, UR36, 0x4 ;  /* 0x0000002468107c11 */ /* 0x002fe4000f8e20ff */
[----:B------:R-:W2:Y:S02]  /*5100*/  SYNCS.PHASECHK.TRANS64.TRYWAIT P0, [R0+URZ+0x70], R2 ;  /* 0x00007002000075a7 */ /* 0x000ea400080011ff */
[----:B--2---:R-:W-:Y:S05]  /*5110*/  @!P0 BRA `(.L_x_85) ;  /* 0x00000048008c8947 */ /* 0x004fea0003800000 */
.L_x_172:
[----:B------:R-:W4:Y:S01]  /*5120*/  LDC.64 R10, c[0x0][0xb10] ;  /* 0x0002c400ff0a7b82 */ /* 0x000f220000000a00 */
[----:B------:R-:W3:Y:S01]  /*5130*/  LDS.128 R16, [R16+0x100] ;  /* 0x0001000010107984 */ /* 0x000ee20000000c00 */
[----:B-1----:R-:W-:Y:S01]  /*5140*/  ISETP.NE.AND P1, PT, R41, 0x1, PT ;  /* 0x000000012900780c */ /* 0x002fe20003f25270 */
[----:B--2---:R-:W-:Y:S01]  /*5150*/  VIADD R0, R0, 0x80 ;  /* 0x0000008000007836 */ /* 0x004fe20000000000 */
[----:B------:R-:W-:Y:S04]  /*5160*/  ISETP.GE.AND P0, PT, R40, 0x1, PT ;  /* 0x000000012800780c */ /* 0x000fe80003f06270 */
[----:B------:R-:W1:Y:S01]  /*5170*/  LDC.64 R8, c[0x0][0xb18] ;  /* 0x0002c600ff087b82 */ /* 0x000e620000000a00 */
[----:B------:R-:W-:Y:S01]  /*5180*/  PRMT R0, RZ, 0x654, R0 ;  /* 0x00000654ff007816 */ /* 0x000fe20000000000 */
[----:B------:R-:W-:Y:S01]  /*5190*/  @!PT LDS RZ, [RZ] ;  /* 0x00000000fffff984 */ /* 0x000fe20000000800 */
[----:B------:R-:W-:Y:S01]  /*51a0*/  @!PT LDS RZ, [RZ] ;  /* 0x00000000fffff984 */ /* 0x000fe20000000800 */
[----:B------:R-:W-:Y:S01]  /*51b0*/  @!PT LDS RZ, [RZ] ;  /* 0x00000000fffff984 */ /* 0x000fe20000000800 */
[----:B------:R-:W-:Y:S01]  /*51c0*/  @!PT LDS RZ, [RZ] ;  /* 0x00000000fffff984 */ /* 0x000fe20000000800 */
[----:B------:R2:W-:Y:S06]  /*51d0*/  MEMBAR.ALL.CTA ;  /* 0x0000000000007992 */ /* 0x0005ec0000008000 */
[----:B--2---:R-:W2:Y:S01]  /*51e0*/  FENCE.VIEW.ASYNC.S ;  /* 0x00000000000073c6 */ /* 0x004ea20000000000 */
[----:B------:R-:W1:Y:S08]  /*51f0*/  @!P1 LDC R12, c[0x0][0xb20] ;  /* 0x0002c800ff0c9b82 */ /* 0x000e700000000800 */
[----:B------:R-:W1:Y:S01]  /*5200*/  @!P1 LDC R7, c[0x0][0xb0c] ;  /* 0x0002c300ff079b82 */ /* 0x000e620000000800 */
[----:B--2---:R2:W-:Y:S01]  /*5210*/  SYNCS.ARRIVE.TRANS64.RED.A1T0 RZ, [R0+URZ], RZ ;  /* 0x000000ff00ff79a7 */ /* 0x0045e200081004ff */
[----:B---3--:R-:W-:Y:S04]  /*5220*/  LOP3.LUT P4, RZ, R18, 0x1, RZ, 0xc0, !PT ;  /* 0x0000000112ff7812 */ /* 0x008fe8000788c0ff */
[----:B------:R-:W-:Y:S09]  /*5230*/  P2R R102, PR, RZ, 0x10 ;  /* 0x00000010ff667803 */ /* 0x000ff20000000000 */
[----:B------:R-:W-:Y:S02]  /*5240*/  @P4 MOV R44, R16 ;  /* 0x00000010002c4202 */ /* 0x000fe40000000f00 */
[----:B------:R-:W-:Y:S01]  /*5250*/  @P4 LOP3.LUT R43, R17, 0xffff, RZ, 0xc0, !PT ;  /* 0x0000ffff112b4812 */ /* 0x000fe200078ec0ff */
[----:B--2-4-:R-:W-:Y:S06]  /*5260*/  @!P0 BRA `(.L_x_86) ;  /* 0x0000000000a48947 */ /* 0x014fec0003800000 */
[----:B------:R-:W-:Y:S01]  /*5270*/  IMAD.HI.U32 R0, R90, R39, RZ ;  /* 0x000000275a007227 */ /* 0x000fe200078e00ff */
[----:B------:R-:W-:Y:S02]  /*5280*/  ISETP.NE.AND P0, PT, R38, 0x1, PT ;  /* 0x000000012600780c */ /* 0x000fe40003f05270 */
[----:B------:R-:W-:Y:S01]  /*5290*/  ISETP.NE.AND P2, PT, R40, 0x1, PT ;  /* 0x000000012800780c */ /* 0x000fe20003f45270 */
[----:B------:R-:W-:Y:S01]  /*52a0*/  IMAD.HI.U32 R4, R91, R84, RZ ;  /* 0x000000545b047227 */ /* 0x000fe200078e00ff */
[----:B------:R-:W-:Y:S02]  /*52b0*/  SHF.R.U32.HI R0, RZ, R89, R0 ;  /* 0x00000059ff007219 */ /* 0x000fe40000011600 */
[----:B------:R-:W-:Y:S01]  /*52c0*/  ISETP.NE.AND P3, PT, R42, 0x1, PT ;  /* 0x000000012a00780c */ /* 0x000fe20003f65270 */
[----:B------:R-:W-:Y:S01]  /*52d0*/  IMAD.HI.U32 R6, R43, R39, RZ ;  /* 0x000000272b067227 */ /* 0x000fe200078e00ff */
[-C--:B------:R-:W-:Y:S02]  /*52e0*/  SHF.R.U32.HI R4, RZ, R85.reuse, R4 ;  /* 0x00000055ff047219 */ /* 0x080fe40000011604 */
[----:B------:R-:W-:Y:S01]  /*52f0*/  SEL R0, R90, R0, !P0 ;  /* 0x000000005a007207 */ /* 0x000fe20004000000 */
[----:B------:R-:W-:Y:S01]  /*5300*/  IMAD.HI.U32 R5, R44, R84, RZ ;  /* 0x000000542c057227 */ /* 0x000fe200078e00ff */
[----:B------:R-:W-:Y:S03]  /*5310*/  SEL R4, R91, R4, !P3 ;  /* 0x000000045b047207 */ /* 0x000fe60005800000 */
[-C--:B------:R-:W-:Y:S01]  /*5320*/  IMAD.HI.U32 R3, R0, R36.reuse, RZ ;  /* 0x0000002400037227 */ /* 0x080fe200078e00ff */
[----:B------:R-:W-:Y:S03]  /*5330*/  SHF.R.U32.HI R5, RZ, R85, R5 ;  /* 0x00000055ff057219 */ /* 0x000fe60000011605 */
[----:B------:R-:W-:Y:S01]  /*5340*/  IMAD.HI.U32 R2, R4, R36, RZ ;  /* 0x0000002404027227 */ /* 0x000fe200078e00ff */
[----:B------:R-:W-:Y:S02]  /*5350*/  @P2 SHF.R.U32.HI R0, RZ, R37, R3 ;  /* 0x00000025ff002219 */ /* 0x000fe40000011603 */
[----:B------:R-:W-:Y:S02]  /*5360*/  SHF.R.U32.HI R3, RZ, R89, R6 ;  /* 0x00000059ff037219 */ /* 0x000fe40000011606 */
[----:B------:R-:W-:Y:S01]  /*5370*/  @P2 SHF.R.U32.HI R4, RZ, R37, R2 ;  /* 0x00000025ff042219 */ /* 0x000fe20000011602 */
[----:B------:R-:W-:Y:S01]  /*5380*/  IMAD R0, R40, R0, RZ ;  /* 0x0000000028007224 */ /* 0x000fe200078e02ff */
[----:B------:R-:W-:Y:S02]  /*5390*/  SEL R3, R43, R3, !P0 ;  /* 0x000000032b037207 */ /* 0x000fe40004000000 */
[----:B------:R-:W-:Y:S01]  /*53a0*/  SEL R2, R44, R5, !P3 ;  /* 0x000000052c027207 */ /* 0x000fe20005800000 */
[----:B------:R-:W-:Y:S01]  /*53b0*/  IMAD R5, R40, R4, RZ ;  /* 0x0000000428057224 */ /* 0x000fe200078e02ff */
[C---:B------:R-:W-:Y:S01]  /*53c0*/  ISETP.GE.AND P0, PT, R3.reuse, R0, PT ;  /* 0x000000000300720c */ /* 0x040fe20003f06270 */
[C---:B------:R-:W-:Y:S03]  /*53d0*/  IMAD.HI.U32 R0, R3.reuse, R36, RZ ;  /* 0x0000002403007227 */ /* 0x040fe600078e00ff */
[C---:B------:R-:W-:Y:S02]  /*53e0*/  ISETP.GE.OR P0, PT, R2.reuse, R5, P0 ;  /* 0x000000050200720c */ /* 0x040fe40000706670 */
[----:B------:R-:W-:Y:S04]  /*53f0*/  SHF.R.U32.HI R0, RZ, R37, R0 ;  /* 0x00000025ff007219 */ /* 0x000fe80000011600 */
[C---:B------:R-:W-:Y:S05]  /*5400*/  SEL R6, R3.reuse, R0, !P2 ;  /* 0x0000000003067207 */ /* 0x040fea0005000000 */
        /* <DEDUP_REMOVED lines=14> */
[----:B------:R-:W-:Y:S07]  /*54f0*/  IMAD R43, R3, R38, R43 ;  /* 0x00000026032b7224 */ /* 0x000fee00078e022b */
.L_x_86:
[----:B-1----:R-:W-:Y:S01]  /*5500*/  @!P1 ISETP.NE.AND P0, PT, R8, 0x1, PT ;  /* 0x000000010800980c */ /* 0x002fe20003f05270 */
[----:B------:R-:W-:Y:S01]  /*5510*/  @!P1 IMAD.HI.U32 R2, R43, R9, RZ ;  /* 0x000000092b029227 */ /* 0x000fe200078e00ff */
[----:B------:R-:W-:Y:S01]  /*5520*/  R2UR UR42, R15 ;  /* 0x000000000f2a72ca */ /* 0x000fe200000e0000 */
[----:B------:R-:W-:Y:S01]  /*5530*/  BSSY.RECONVERGENT B6, `(.L_x_87) ;  /* 0x0000031000067945 */ /* 0x000fe20003800200 */
[----:B------:R-:W-:Y:S01]  /*5540*/  R2UR UR41, R14 ;  /* 0x000000000e2972ca */ /* 0x000fe200000e0000 */
[----:B------:R-:W-:Y:S01]  /*5550*/  @!P1 IMAD.HI.U32 R0, R44, R10, RZ ;  /* 0x0000000a2c009227 */ /* 0x000fe200078e00ff */
[----:B------:R-:W-:Y:S02]  /*5560*/  @!P1 SHF.R.U32.HI R2, RZ, R12, R2 ;  /* 0x0000000cff029219 */ /* 0x000fe40000011602 */
[----:B------:R-:W-:Y:S01]  /*5570*/  @!P1 ISETP.NE.AND P2, PT, R7, 0x1, PT ;  /* 0x000000010700980c */ /* 0x000fe20003f45270 */
[----:B------:R-:W-:Y:S01]  /*5580*/  VIADD R104, R104, 0x1 ;  /* 0x0000000168687836 */ /* 0x000fe20000000000 */
[----:B------:R-:W-:Y:S02]  /*5590*/  @!P1 SEL R2, R43, R2, !P0 ;  /* 0x000000022b029207 */ /* 0x000fe40004000000 */
[----:B------:R-:W-:Y:S02]  /*55a0*/  @!P1 SHF.R.U32.HI R0, RZ, R11, R0 ;  /* 0x0000000bff009219 */ /* 0x000fe40000011600 */
[----:B------:R-:W-:Y:S01]  /*55b0*/  LOP3.LUT P0, RZ, R94, 0x3f0, RZ, 0xc0, !PT ;  /* 0x000003f05eff7812 */ /* 0x000fe2000780c0ff */
[----:B------:R-:W-:Y:S01]  /*55c0*/  USHF.L.U32 UR42, UR42, 0x6, URZ ;  /* 0x000000062a2a7899 */ /* 0x000fe200080006ff */
[----:B------:R-:W-:Y:S01]  /*55d0*/  @!P1 SEL R3, R44, R0, !P2 ;  /* 0x000000002c039207 */ /* 0x000fe20005000000 */
[----:B------:R-:W-:Y:S01]  /*55e0*/  USHF.L.U32 UR41, UR41, 0x8, URZ ;  /* 0x0000000829297899 */ /* 0x000fe200080006ff */
[----:B------:R-:W-:Y:S03]  /*55f0*/  @P4 SHF.R.U32.HI R95, RZ, 0x10, R17 ;  /* 0x00000010ff5f4819 */ /* 0x000fe60000011611 */
[----:B------:R-:W-:Y:S02]  /*5600*/  @!P1 IMAD.IADD R0, R2, 0x1, -R3 ;  /* 0x0000000102009824 */ /* 0x000fe400078e0a03 */
[----:B------:R-:W-:Y:S02]  /*5610*/  @!P1 IMAD.IADD R2, R3, 0x1, -R2 ;  /* 0x0000000103029824 */ /* 0x000fe400078e0a02 */
[----:B------:R-:W-:Y:S02]  /*5620*/  @!P1 IMAD R44, R0, R7, R44 ;  /* 0x00000007002c9224 */ /* 0x000fe400078e022c */
[----:B------:R-:W-:Y:S01]  /*5630*/  @!P1 IMAD R43, R2, R8, R43 ;  /* 0x00000008022b9224 */ /* 0x000fe200078e022b */
[----:B------:R-:W-:Y:S06]  /*5640*/  @!P0 BRA `(.L_x_88) ;  /* 0x00000000007c8947 */ /* 0x000fec0003800000 */
[----:B------:R-:W1:Y:S01]  /*5650*/  LDCU.64 UR8, c[0x4][0x80] ;  /* 0x01001000ff0877ac */ /* 0x000e620008000a00 */
[----:B------:R-:W-:Y:S01]  /*5660*/  MOV R2, 0x0 ;  /* 0x0000000000027802 */ /* 0x000fe20000000f00 */
[----:B------:R-:W-:Y:S02]  /*5670*/  HFMA2 R12, -RZ, RZ, 0, 5.9604644775390625e-08 ;  /* 0x00000001ff0c7431 */ /* 0x000fe400000001ff */
[----:B------:R-:W-:Y:S01]  /*5680*/  IMAD.MOV.U32 R8, RZ, RZ, 0x70 ;  /* 0x00000070ff087424 */ /* 0x000fe200078e00ff */
[----:B------:R2:W3:Y:S01]  /*5690*/  LDC.64 R14, c[0x4][R2] ;  /* 0x01000000020e7b82 */ /* 0x0004e20000000a00 */
[----:B------:R-:W4:Y:S01]  /*56a0*/  LDCU.64 UR6, c[0x4][0x88] ;  /* 0x01001100ff0677ac */ /* 0x000f220008000a00 */
[----:B------:R-:W-:Y:S01]  /*56b0*/  IMAD.MOV.U32 R13, RZ, RZ, RZ ;  /* 0x000000ffff0d7224 */ /* 0x000fe200078e00ff */
[----:B------:R-:W2:Y:S01]  /*56c0*/  LDCU.64 UR4, c[0x4][0x8] ;  /* 0x01000100ff0477ac */ /* 0x000ea20008000a00 */
[----:B-1----:R-:W-:Y:S01]  /*56d0*/  MOV R5, UR9 ;  /* 0x0000000900057c02 */ /* 0x002fe20008000f00 */
[----:B------:R-:W-:Y:S01]  /*56e0*/  IMAD.U32 R4, RZ, RZ, UR8 ;  /* 0x00000008ff047e24 */ /* 0x000fe2000f8e00ff */
[----:B----4-:R-:W-:Y:S01]  /*56f0*/  MOV R7, UR7 ;  /* 0x0000000700077c02 */ /* 0x010fe20008000f00 */
[----:B------:R-:W-:Y:S01]  /*5700*/  IMAD.U32 R6, RZ, RZ, UR6 ;  /* 0x00000006ff067e24 */ /* 0x000fe2000f8e00ff */
[----:B--2---:R-:W-:Y:S01]  /*5710*/  MOV R11, UR5 ;  /* 0x00000005000b7c02 */ /* 0x004fe20008000f00 */
[----:B------:R-:W-:Y:S02]  /*5720*/  IMAD.U32 R10, RZ, RZ, UR4 ;  /* 0x00000004ff0a7e24 */ /* 0x000fe4000f8e00ff */
[----:B------:R-:W-:Y:S07]  /*5730*/  LEPC R20, `(.L_x_89) ;  /* 0x000000001014794e */ /* 0x000fee0000000000 */
[----:B---3-5:R-:W-:Y:S05]  /*5740*/  CALL.ABS.NOINC R14 ;  /* 0x000000000e007343 */ /* 0x028fea0003c00000 */
.L_x_89:
[----:B------:R-:W1:Y:S01]  /*5750*/  LDCU.64 UR8, c[0x4][0x80] ;  /* 0x01001000ff0877ac */ /* 0x000e620008000a00 */
[----:B------:R-:W2:Y:S01]  /*5760*/  LDC.64 R2, c[0x4][R2] ;  /* 0x0100000002027b82 */ /* 0x000ea20000000a00 */
[----:B------:R-:W-:Y:S02]  /*5770*/  HFMA2 R12, -RZ, RZ, 0, 5.9604644775390625e-08 ;  /* 0x00000001ff0c7431 */ /* 0x000fe400000001ff */
[----:B------:R-:W-:Y:S02]  /*5780*/  IMAD.MOV.U32 R8, RZ, RZ, 0x70 ;  /* 0x00000070ff087424 */ /* 0x000fe400078e00ff */
[----:B------:R-:W-:Y:S01]  /*5790*/  IMAD.MOV.U32 R13, RZ, RZ, RZ ;  /* 0x000000ffff0d7224 */ /* 0x000fe200078e00ff */
[----:B------:R-:W3:Y:S01]  /*57a0*/  LDCU.64 UR6, c[0x4][0x88] ;  /* 0x01001100ff0677ac */ /* 0x000ee20008000a00 */
[----:B------:R-:W4:Y:S01]  /*57b0*/  LDCU.64 UR4, c[0x4][0x8] ;  /* 0x01000100ff0477ac */ /* 0x000f220008000a00 */
[----:B-1----:R-:W-:Y:S02]  /*57c0*/  MOV R4, UR8 ;  /* 0x0000000800047c02 */ /* 0x002fe40008000f00 */
[----:B------:R-:W-:Y:S02]  /*57d0*/  MOV R5, UR9 ;  /* 0x0000000900057c02 */ /* 0x000fe40008000f00 */
[----:B---3--:R-:W-:Y:S01]  /*57e0*/  MOV R7, UR7 ;  /* 0x0000000700077c02 */ /* 0x008fe20008000f00 */
[----:B------:R-:W-:Y:S01]  /*57f0*/  IMAD.U32 R6, RZ, RZ, UR6 ;  /* 0x00000006ff067e24 */ /* 0x000fe2000f8e00ff */
[----:B----4-:R-:W-:Y:S01]  /*5800*/  MOV R11, UR5 ;  /* 0x00000005000b7c02 */ /* 0x010fe20008000f00 */
[----:B------:R-:W-:Y:S02]  /*5810*/  IMAD.U32 R10, RZ, RZ, UR4 ;  /* 0x00000004ff0a7e24 */ /* 0x000fe4000f8e00ff */
[----:B------:R-:W-:Y:S07]  /*5820*/  LEPC R20, `(.L_x_88) ;  /* 0x000000001014794e */ /* 0x000fee0000000000 */
[----:B--2---:R-:W-:Y:S05]  /*5830*/  CALL.ABS.NOINC R2 ;  /* 0x0000000002007343 */ /* 0x004fea0003c00000 */
.L_x_88:
[----:B------:R-:W-:Y:S05]  /*5840*/  BSYNC.RECONVERGENT B6 ;  /* 0x0000000000067941 */ /* 0x000fea0003800200 */
.L_x_87:
[----:B------:R-:W-:Y:S01]  /*5850*/  ISETP.NE.U32.AND P4, PT, R82, RZ, PT ;  /* 0x000000ff5200720c */ /* 0x000fe20003f85070 */
[----:B------:R-:W-:Y:S01]  /*5860*/  UISETP.NE.AND UP2, UPT, UR49, URZ, UPT ;  /* 0x000000ff3100728c */ /* 0x000fe2000bf45270 */
[----:B------:R-:W-:Y:S01]  /*5870*/  ISETP.NE.U32.AND P2, PT, RZ, UR38, PT ;  /* 0x00000026ff007c0c */ /* 0x000fe2000bf45070 */
[----:B------:R-:W-:Y:S01]  /*5880*/  UISETP.NE.U32.AND UP1, UPT, UR44, URZ, UPT ;  /* 0x000000ff2c00728c */ /* 0x000fe2000bf25070 */
[----:B------:R-:W-:Y:S01]  /*5890*/  ISETP.NE.AND.EX P4, PT, R83, RZ, PT, P4 ;  /* 0x000000ff5300720c */ /* 0x000fe20003f85340 */
[----:B------:R-:W-:Y:S01]  /*58a0*/  UPLOP3.LUT UP0, UPT, UPT, UPT, UPT, 0x40, 0x4 ;  /* 0x000000000004789c */ /* 0x000fe20003f0e870 */
[----:B------:R-:W-:Y:S01]  /*58b0*/  ISETP.NE.AND.EX P2, PT, RZ, UR39, PT, P2 ;  /* 0x00000027ff007c0c */ /* 0x000fe2000bf45320 */
[----:B------:R-:W-:Y:S01]  /*58c0*/  UISETP.NE.AND.EX UP1, UPT, UR45, URZ, UPT, UP1 ;  /* 0x000000ff2d00728c */ /* 0x000fe2000bf25310 */
[----:B------:R-:W-:Y:S04]  /*58d0*/  PLOP3.LUT P1, PT, PT, PT, UP2, 0x80, 0x8 ;  /* 0x000000000008781c */ /* 0x000fe80003f2f028 */
[----:B------:R-:W-:Y:S06]  /*58e0*/  @UP2 UPLOP3.LUT UP0, UPT, UPT, UPT, UP1, 0x80, 0x8 ;  /* 0x000000000008289c */ /* 0x000fec0003f0f010 */
[----:B------:R-:W-:Y:S01]  /*58f0*/  PLOP3.LUT P0, PT, PT, PT, UP0, 0x80, 0x8 ;  /* 0x000000000008781c */ /* 0x000fe20003f0f008 */
[----:B------:R-:W-:Y:S01]  /*5900*/  @!UPT UIADD3 URZ, UPT, UPT, URZ, URZ, URZ ;  /* 0x000000fffffff290 */ /* 0x000fe2000fffe0ff */
[----:B------:R-:W-:Y:S11]  /*5910*/  BRA.U !UP1, `(.L_x_90) ;  /* 0x0000000109387547 */ /* 0x000ff6000b800000 */
[----:B------:R-:W-:Y:S01]  /*5920*/  UISETP.NE.U32.AND UP0, UPT, UR38, URZ, UPT ;  /* 0x000000ff2600728c */ /* 0x000fe2000bf05070 */
[----:B------:R-:W-:Y:S02]  /*5930*/  HFMA2 R0, -RZ, RZ, 0, 5.9604644775390625e-08 ;  /* 0x00000001ff007431 */ /* 0x000fe400000001ff */
[----:B------:R-:W-:Y:S01]  /*5940*/  IMAD.MOV.U32 R88, RZ, RZ, 0x1 ;  /* 0x00000001ff587424 */ /* 0x000fe200078e00ff */
[----:B------:R-:W-:Y:S06]  /*5950*/  UISETP.NE.AND.EX UP0, UPT, UR39, URZ, UPT, UP0 ;  /* 0x000000ff2700728c */ /* 0x000fec000bf05300 */
[----:B------:R-:W-:Y:S05]  /*5960*/  PLOP3.LUT P3, PT, PT, PT, UP0, 0x80, 0x8 ;  /* 0x000000000008781c */ /* 0x000fea0003f6f008 */
[----:B------:R-:W1:Y:S01]  /*5970*/  @UP0 LDCU.64 UR6, c[0x0][0x888] ;  /* 0x00011100ff0607ac */ /* 0x000e620008000a00 */
[----:B------:R-:W-:Y:S07]  /*5980*/  @UP0 UIMAD UR4, UR52, UR44, URZ ;  /* 0x0000002c340402a4 */ /* 0x000fee000f8e02ff */
[----:B------:R-:W-:Y:S01]  /*5990*/  @!P3 PRMT R88, R0, 0x7610, R88 ;  /* 0x000076100058b816 */ /* 0x000fe20000000058 */
[----:B-1----:R-:W-:Y:S03]  /*59a0*/  @UP0 UIMAD.WIDE UR6, UR4, 0x4, UR6 ;  /* 0x00000004040608a5 */ /* 0x002fe6000f8e0206 */
[----:B------:R-:W1:Y:S03]  /*59b0*/  @!UP0 LDCU UR4, c[0x0][0x880] ;  /* 0x00011000ff0487ac */ /* 0x000e660008000800 */
[----:B------:R-:W-:Y:S01]  /*59c0*/  IMAD.U32 R2, RZ, RZ, UR6 ;  /* 0x00000006ff027e24 */ /* 0x000fe2000f8e00ff */
[----:B------:R-:W-:Y:S05]  /*59d0*/  MOV R3, UR7 ;  /* 0x0000000700037c02 */ /* 0x000fea0008000f00 */
[----:B-----5:R2:W5:Y:S02]  /*59e0*/  @P3 LDG.E R49, desc[UR46][R2.64] ;  /* 0x0000002e02313981 */ /* 0x020564000c1e1900 */
[----:B-12---:R-:W-:Y:S02]  /*59f0*/  @!P3 IMAD.U32 R49, RZ, RZ, UR4 ;  /* 0x00000004ff31be24 */ /* 0x006fe4000f8e00ff */
.L_x_90:
[----:B------:R-:W-:Y:S05]  /*5a00*/  @!P4 BRA `(.L_x_91) ;  /* 0x000000000020c947 */ /* 0x000fea0003800000 */
[----:B------:R-:W-:Y:S04]  /*5a10*/  ISETP.NE.U32.AND P3, PT, R80, RZ, PT ;  /* 0x000000ff5000720c */ /* 0x000fe80003f65070 */
[----:B------:R-:W-:Y:S11]  /*5a20*/  ISETP.NE.AND.EX P3, PT, R81, RZ, PT, P3 ;  /* 0x000000ff5100720c */ /* 0x000ff60003f65330 */
[----:B------:R-:W-:Y:S02]  /*5a30*/  @!UPT UIADD3 URZ, UPT, UPT, URZ, URZ, URZ ;  /* 0x000000fffffff290 */ /* 0x000fe4000fffe0ff */
[----:B------:R-:W1:Y:S01]  /*5a40*/  @P3 LDC.64 R2, c[0x0][0x8a8] ;  /* 0x00022a00ff023b82 */ /* 0x000e620000000a00 */
[----:B------:R-:W-:Y:S04]  /*5a50*/  @P3 IMAD R0, R82, UR52, RZ ;  /* 0x0000003452003c24 */ /* 0x000fe8000f8e02ff */
[----:B-1----:R-:W-:Y:S05]  /*5a60*/  @P3 IMAD.WIDE R2, R0, 0x4, R2 ;  /* 0x0000000400023825 */ /* 0x002fea00078e0202 */
[----:B-----5:R1:W5:Y:S02]  /*5a70*/  @P3 LDG.E R47, desc[UR46][R2.64] ;  /* 0x0000002e022f3981 */ /* 0x020364000c1e1900 */
[----:B-1----:R-:W2:Y:S02]  /*5a80*/  @!P3 LDC R47, c[0x0][0x8a0] ;  /* 0x00022800ff2fbb82 */ /* 0x002ea40000000800 */
.L_x_91:
[----:B-----5:R-:W-:Y:S01]  /*5a90*/  FSETP.NEU.AND P3, PT, R49, RZ, PT ;  /* 0x000000ff3100720b */ /* 0x020fe20003f6d000 */
[----:B------:R-:W-:Y:S01]  /*5aa0*/  IMAD.SHL.U32 R66, R92, 0x2, RZ ;  /* 0x000000025c427824 */ /* 0x000fe200078e00ff */
[----:B------:R-:W-:Y:S01]  /*5ab0*/  SEL R4, RZ, 0xffffffff, P2 ;  /* 0xffffffffff047807 */ /* 0x000fe20001000000 */
[----:B------:R-:W-:Y:S01]  /*5ac0*/  BSSY B1, `(.L_x_92) ;  /* 0x0000043000017945 */ /* 0x000fe20003800000 */
[----:B------:R-:W-:Y:S01]  /*5ad0*/  @P1 LOP3.LUT P2, RZ, R88, 0xff, RZ, 0xc0, !PT ;  /* 0x000000ff58ff1812 */ /* 0x000fe2000784c0ff */
[----:B------:R-:W-:Y:S01]  /*5ae0*/  VIADD R107, R66, UR36 ;  /* 0x00000024426b7c36 */ /* 0x000fe20008000000 */
[----:B------:R-:W-:Y:S01]  /*5af0*/  @P1 SEL R0, RZ, 0xffffffff, P3 ;  /* 0xffffffffff001807 */ /* 0x000fe20001800000 */
[----:B------:R-:W-:Y:S01]  /*5b00*/  IMAD.MOV.U32 R67, RZ, RZ, 0x1 ;  /* 0x00000001ff437424 */ /* 0x000fe200078e00ff */
[----:B------:R-:W-:Y:S01]  /*5b10*/  LOP3.LUT R98, R98, 0x1, RZ, 0x3c, !PT ;  /* 0x0000000162627812 */ /* 0x000fe200078e3cff */
[----:B------:R-:W-:Y:S01]  /*5b20*/  IMAD.MOV.U32 R65, RZ, RZ, RZ ;  /* 0x000000ffff417224 */ /* 0x000fe200078e00ff */
[----:B------:R-:W-:Y:S02]  /*5b30*/  @P0 SEL R0, R4, R0, !P2 ;  /* 0x0000000004000207 */ /* 0x000fe40005000000 */
[----:B------:R-:W-:Y:S02]  /*5b40*/  CS2R R78, SRZ ;  /* 0x00000000004e7805 */ /* 0x000fe4000001ff00 */
[----:B------:R-:W-:Y:S02]  /*5b50*/  LEA R64, R45, UR36, 0x3 ;  /* 0x000000242d407c11 */ /* 0x000fe4000f8e18ff */
[----:B------:R-:W-:Y:S02]  /*5b60*/  CS2R R76, SRZ ;  /* 0x00000000004c7805 */ /* 0x000fe4000001ff00 */
[----:B------:R-:W-:Y:S02]  /*5b70*/  @P1 LOP3.LUT R0, R0, 0x1, RZ, 0xc0, !PT ;  /* 0x0000000100001812 */ /* 0x000fe400078ec0ff */
[----:B------:R-:W-:Y:S02]  /*5b80*/  CS2R R70, SRZ ;  /* 0x0000000000467805 */ /* 0x000fe4000001ff00 */
[----:B------:R-:W-:Y:S02]  /*5b90*/  SHF.L.U32 R2, R97, 0x1f, RZ ;  /* 0x0000001f61027819 */ /* 0x000fe400000006ff */
[----:B------:R-:W-:Y:S02]  /*5ba0*/  CS2R R68, SRZ ;  /* 0x0000000000447805 */ /* 0x000fe4000001ff00 */
[----:B------:R-:W-:Y:S02]  /*5bb0*/  ISETP.NE.U32.OR P6, PT, R0, 0x1, !P1 ;  /* 0x000000010000780c */ /* 0x000fe40004fc5470 */
[----:B------:R-:W-:Y:S02]  /*5bc0*/  CS2R R62, SRZ ;  /* 0x00000000003e7805 */ /* 0x000fe4000001ff00 */
[----:B------:R-:W-:Y:S02]  /*5bd0*/  PLOP3.LUT P2, PT, PT, PT, UP1, 0x80, 0x8 ;  /* 0x000000000008781c */ /* 0x000fe40003f4f018 */
[----:B------:R-:W-:Y:S02]  /*5be0*/  CS2R R60, SRZ ;  /* 0x00000000003c7805 */ /* 0x000fe4000001ff00 */
[----:B------:R-:W-:Y:S02]  /*5bf0*/  LEA.HI R48, R45, R45, RZ, 0x1 ;  /* 0x0000002d2d307211 */ /* 0x000fe400078f08ff */
[----:B------:R-:W-:Y:S02]  /*5c00*/  CS2R R58, SRZ ;  /* 0x00000000003a7805 */ /* 0x000fe4000001ff00 */
[----:B------:R-:W-:Y:S02]  /*5c10*/  LOP3.LUT P4, R103, R88, 0xff, RZ, 0xc0, !PT ;  /* 0x000000ff58677812 */ /* 0x000fe4000788c0ff */
[----:B------:R-:W-:Y:S02]  /*5c20*/  CS2R R56, SRZ ;  /* 0x0000000000387805 */ /* 0x000fe4000001ff00 */
[----:B------:R-:W-:Y:S01]  /*5c30*/  SEL R3, RZ, 0xffffffff, P3 ;  /* 0xffffffffff037807 */ /* 0x000fe20001800000 */
[----:B------:R-:W-:Y:S01]  /*5c40*/  VIADD R108, R107, 0x400 ;  /* 0x000004006b6c7836 */ /* 0x000fe20000000000 */
[----:B------:R-:W-:Y:S01]  /*5c50*/  P2R R105, PR, RZ, 0x40 ;  /* 0x00000040ff697803 */ /* 0x000fe20000000000 */
[----:B------:R-:W-:Y:S01]  /*5c60*/  IMAD.IADD R106, R99, 0x1, R107 ;  /* 0x00000001636a7824 */ /* 0x000fe200078e026b */
[----:B------:R-:W-:Y:S02]  /*5c70*/  @P6 SHF.L.U32 R0, R98, 0x1f, RZ ;  /* 0x0000001f62006819 */ /* 0x000fe400000006ff */
[----:B------:R-:W-:Y:S02]  /*5c80*/  @P2 SEL R3, R4, R3, !P4 ;  /* 0x0000000304032207 */ /* 0x000fe40006000000 */
[----:B------:R1:W3:Y:S02]  /*5c90*/  @P6 SYNCS.PHASECHK.TRANS64.TRYWAIT P1, [UR36+0x20], R0 ;  /* 0x00002000ff0065a7 */ /* 0x0002e40008021124 */
[----:B------:R-:W-:Y:S04]  /*5ca0*/  LOP3.LUT R3, R3, 0x1, RZ, 0xc0, !PT ;  /* 0x0000000103037812 */ /* 0x000fe800078ec0ff */
[----:B------:R-:W-:Y:S04]  /*5cb0*/  ISETP.NE.U32.AND P5, PT, R3, 0x1, PT ;  /* 0x000000010300780c */ /* 0x000fe80003fa5070 */
[----:B------:R-:W-:Y:S01]  /*5cc0*/  P2R R72, PR, RZ, 0x20 ;  /* 0x00000020ff487803 */ /* 0x000fe20000000000 */
[----:B------:R4:W2:Y:S01]  /*5cd0*/  SYNCS.PHASECHK.TRANS64.TRYWAIT P0, [R64+URZ+0x90], R2 ;  /* 0x00009002400075a7 */ /* 0x0008a200080011ff */
[C---:B-1----:R-:W-:Y:S01]  /*5ce0*/  IMAD.SHL.U32 R0, R48.reuse, 0x80, RZ ;  /* 0x0000008030007824 */ /* 0x042fe200078e00ff */
[----:B------:R-:W-:Y:S04]  /*5cf0*/  LOP3.LUT R48, R48, 0xffe, RZ, 0xc0, !PT ;  /* 0x00000ffe30307812 */ /* 0x000fe800078ec0ff */
[----:B------:R-:W-:Y:S01]  /*5d00*/  LOP3.LUT R0, R0, 0xffffff00, RZ, 0xc0, !PT ;  /* 0xffffff0000007812 */ /* 0x000fe200078ec0ff */
[----:B------:R-:W-:Y:S04]  /*5d10*/  IMAD.IADD R48, R45, 0x1, -R48 ;  /* 0x000000012d307824 */ /* 0x000fe800078e0a30 */
[----:B------:R-:W-:Y:S04]  /*5d20*/  IMAD.IADD R0, R46, 0x1, R0 ;  /* 0x000000012e007824 */ /* 0x000fe800078e0200 */
[----:B------:R-:W-:Y:S01]  /*5d30*/  IMAD R48, R48, 0x100000, R0 ;  /* 0x0010000030307824 */ /* 0x000fe200078e0200 */
[----:B---3--:R-:W-:Y:S01]  /*5d40*/  @P6 SEL R67, RZ, 0x1, !P1 ;  /* 0x00000001ff436807 */ /* 0x008fe20004800000 */
[----:B----4-:R-:W-:Y:S06]  /*5d50*/  @!P6 BRA `(.L_x_93) ;  /* 0x000000000064e947 */ /* 0x010fec0003800000 */
[----:B------:R-:W-:Y:S01]  /*5d60*/  @P5 IMAD R5, R100, 0x2, R108 ;  /* 0x0000000264055824 */ /* 0x000fe200078e026c */
[----:B------:R-:W-:Y:S01]  /*5d70*/  ISETP.NE.AND P1, PT, R67, RZ, PT ;  /* 0x000000ff4300720c */ /* 0x000fe20003f25270 */
[----:B------:R-:W-:Y:S01]  /*5d80*/  IMAD.MOV.U32 R78, RZ, RZ, RZ ;  /* 0x000000ffff4e7224 */ /* 0x000fe200078e00ff */
[----:B------:R-:W-:Y:S01]  /*5d90*/  BSSY B0, `(.L_x_94) ;  /* 0x000000d000007945 */ /* 0x000fe20003800000 */
[----:B------:R-:W-:Y:S01]  /*5da0*/  @P5 IMAD.IADD R4, R99, 0x1, R5 ;  /* 0x0000000163045824 */ /* 0x000fe200078e0205 */
[----:B------:R-:W-:Y:S02]  /*5db0*/  CS2R R70, SRZ ;  /* 0x0000000000467805 */ /* 0x000fe4000001ff00 */
[----:B------:R-:W-:Y:S02]  /*5dc0*/  CS2R R68, SRZ ;  /* 0x0000000000447805 */ /* 0x000fe4000001ff00 */
[----:B------:R-:W-:Y:S02]  /*5dd0*/  CS2R R76, SRZ ;  /* 0x00000000004c7805 */ /* 0x000fe4000001ff00 */
[----:B------:R-:W-:Y:S02]  /*5de0*/  CS2R R58, SRZ ;  /* 0x00000000003a7805 */ /* 0x000fe4000001ff00 */
[----:B------:R-:W-:Y:S02]  /*5df0*/  CS2R R56, SRZ ;  /* 0x0000000000387805 */ /* 0x000fe4000001ff00 */
[----:B------:R-:W-:Y:S02]  /*5e00*/  CS2R R62, SRZ ;  /* 0x00000000003e7805 */ /* 0x000fe4000001ff00 */
[----:B------:R-:W-:Y:S01]  /*5e10*/  CS2R R60, SRZ ;  /* 0x00000000003c7805 */ /* 0x000fe2000001ff00 */
[----:B------:R-:W-:Y:S06]  /*5e20*/  @P1 BRA `(.L_x_95) ;  /* 0x00000000000c1947 */ /* 0x000fec0003800000 */
[----:B------:R-:W-:Y:S04]  /*5e30*/  SHF.L.U32 R3, R98, 0x1f, RZ ;  /* 0x0000001f62037819 */ /* 0x000fe800000006ff */
[----:B------:R-:W1:Y:S02]  /*5e40*/  SYNCS.PHASECHK.TRANS64.TRYWAIT P1, [UR36+0x20], R3 ;  /* 0x00002003ff0075a7 */ /* 0x000e640008021124 */
[----:B-1----:R-:W-:Y:S05]  /*5e50*/  @!P1 BRA `(.L_x_96) ;  /* 0x0000003c00509947 */ /* 0x002fea0003800000 */
.L_x_95:
[----:B------:R-:W-:Y:S05]  /*5e60*/  BSYNC B0 ;  /* 0x0000000000007941 */ /* 0x000fea0003800000 */
.L_x_94:
[----:B------:R-:W-:Y:S01]  /*5e70*/  ISETP.NE.AND P1, PT, R72, RZ, PT ;  /* 0x000000ff4800720c */ /* 0x000fe20003f25270 */
[----:B------:R-:W-:Y:S11]  /*5e80*/  HFMA2 R65, -RZ, RZ, 0, 5.9604644775390625e-08 ;  /* 0x00000001ff417431 */ /* 0x000ff600000001ff */
[----:B------:R-:W-:Y:S01]  /*5e90*/  @!UPT UIADD3 URZ, UPT, UPT, URZ, URZ, URZ ;  /* 0x000000fffffff290 */ /* 0x000fe2000fffe0ff */
[----:B------:R-:W-:Y:S05]  /*5ea0*/  @P1 WARPSYNC.ALL ;  /* 0x0000000000001948 */ /* 0x000fea0003800000 */
[----:B------:R3:W4:Y:S04]  /*5eb0*/  @P1 LDSM.16.M88.4 R68, [R5] ;  /* 0x000000000544183b */ /* 0x0007280000000200 */
[----:B------:R3:W1:Y:S04]  /*5ec0*/  @P1 LDSM.16.M88.4 R76, [R4] ;  /* 0x00000000044c183b */ /* 0x0006680000000200 */
[----:B------:R3:W1:Y:S04]  /*5ed0*/  @P1 LDSM.16.M88.4 R56, [R66+UR36+0x400] ;  /* 0x000400244238183b */ /* 0x0006680008000200 */
[----:B------:R3:W1:Y:S02]  /*5ee0*/  @P1 LDSM.16.M88.4 R60, [R106+0x400] ;  /* 0x000400006a3c183b */ /* 0x0006640000000200 */
.L_x_93:
[----:B------:R-:W-:Y:S05]  /*5ef0*/  BSYNC B1 ;  /* 0x0000000000017941 */ /* 0x000fea0003800000 */
.L_x_92:
[----:B-1----:R-:W-:Y:S04]  /*5f00*/  SHF.R.U32.HI R0, RZ, 0x15, R48 ;  /* 0x00000015ff007819 */ /* 0x002fe80000011630 */
[----:B------:R-:W-:Y:S01]  /*5f10*/  LOP3.LUT P1, RZ, R0, 0x3, R93, 0x48, !PT ;  /* 0x0000000300ff7812 */ /* 0x000fe2000782485d */
[----:B------:R-:W-:Y:S01]  /*5f20*/  @!UPT UIADD3 URZ, UPT, UPT, URZ, URZ, URZ ;  /* 0x000000fffffff290 */ /* 0x000fe2000fffe0ff */
[----:B--2---:R-:W-:Y:S11]  /*5f30*/  @P0 BRA `(.L_x_97) ;  /* 0x0000000000080947 */ /* 0x004ff60003800000 */
[----:B------:R-:W1:Y:S02]  /*5f40*/  SYNCS.PHASECHK.TRANS64.TRYWAIT P0, [R64+URZ+0x90], R2 ;  /* 0x00009002400075a7 */ /* 0x000e6400080011ff */
[----:B-1----:R-:W-:Y:S05]  /*5f50*/  @!P0 BRA `(.L_x_98) ;  /* 0x0000003c00288947 */ /* 0x002fea0003800000 */
.L_x_97:
[----:B------:R-:W-:Y:S05]  /*5f60*/  @!P1 BRA `(.L_x_99) ;  /* 0x0000000000409947 */ /* 0x000fea0003800000 */
[----:B------:R-:W3:Y:S01]  /*5f70*/  LDCU.64 UR8, c[0x4][0x70] ;  /* 0x01000e00ff0877ac */ /* 0x000ee20008000a00 */
[----:B------:R-:W-:Y:S01]  /*5f80*/  MOV R3, 0x0 ;  /* 0x0000000000037802 */ /* 0x000fe20000000f00 */
[----:B------:R-:W-:Y:S02]  /*5f90*/  HFMA2 R12, -RZ, RZ, 0, 5.9604644775390625e-08 ;  /* 0x00000001ff0c7431 */ /* 0x000fe400000001ff */
[----:B------:R-:W-:Y:S02]  /*5fa0*/  IMAD.MOV.U32 R8, RZ, RZ, 0x192 ;  /* 0x00000192ff087424 */ /* 0x000fe400078e00ff */
[----:B------:R-:W-:Y:S01]  /*5fb0*/  IMAD.MOV.U32 R13, RZ, RZ, RZ ;  /* 0x000000ffff0d7224 */ /* 0x000fe200078e00ff */
[----:B------:R-:W2:Y:S01]  /*5fc0*/  LDCU.64 UR6, c[0x4][0x78] ;  /* 0x01000f00ff0677ac */ /* 0x000ea20008000a00 */
[----:B-1----:R-:W1:Y:S01]  /*5fd0*/  LDC.64 R2, c[0x4][R3] ;  /* 0x0100000003027b82 */ /* 0x002e620000000a00 */
[----:B------:R-:W5:Y:S01]  /*5fe0*/  LDCU.64 UR4, c[0x4][0x10] ;  /* 0x01000200ff0477ac */ /* 0x000f620008000a00 */
[----:B---3--:R-:W-:Y:S01]  /*5ff0*/  MOV R5, UR9 ;  /* 0x0000000900057c02 */ /* 0x008fe20008000f00 */
[----:B------:R-:W-:Y:S01]  /*6000*/  IMAD.U32 R4, RZ, RZ, UR8 ;  /* 0x00000008ff047e24 */ /* 0x000fe2000f8e00ff */
[----:B--2---:R-:W-:Y:S01]  /*6010*/  MOV R7, UR7 ;  /* 0x0000000700077c02 */ /* 0x004fe20008000f00 */
[----:B------:R-:W-:Y:S01]  /*6020*/  IMAD.U32 R6, RZ, RZ, UR6 ;  /* 0x00000006ff067e24 */ /* 0x000fe2000f8e00ff */
[----:B-----5:R-:W-:Y:S01]  /*6030*/  MOV R11, UR5 ;  /* 0x00000005000b7c02 */ /* 0x020fe20008000f00 */
[----:B------:R-:W-:Y:S02]  /*6040*/  IMAD.U32 R10, RZ, RZ, UR4 ;  /* 0x00000004ff0a7e24 */ /* 0x000fe4000f8e00ff */
[----:B------:R-:W-:Y:S07]  /*6050*/  LEPC R20, `(.L_x_99) ;  /* 0x000000001014794e */ /* 0x000fee0000000000 */
[----:B-1--4-:R-:W-:Y:S05]  /*6060*/  CALL.ABS.NOINC R2 ;  /* 0x0000000002007343 */ /* 0x012fea0003c00000 */
.L_x_99:
[----:B------:R-:W-:Y:S01]  /*6070*/  SHF.L.U32 R50, R56, 0x10, RZ ;  /* 0x0000001038327819 */ /* 0x000fe200000006ff */
[----:B------:R-:W-:Y:S05]  /*6080*/  WARPSYNC.ALL ;  /* 0x0000000000007948 */ /* 0x000fea0003800000 */
[----:B------:R-:W-:Y:S01]  /*6090*/  R2UR UR4, R48 ;  /* 0x00000000300472ca */ /* 0x000fe200000e0000 */
[----:B------:R-:W-:Y:S01]  /*60a0*/  BSSY.RECONVERGENT B0, `(.L_x_100) ;  /* 0x000008b000007945 */ /* 0x000fe20003800200 */
[----:B------:R-:W-:Y:S02]  /*60b0*/  LOP3.LUT R51, R56, 0xffff0000, RZ, 0xc0, !PT ;  /* 0xffff000038337812 */ /* 0x000fe400078ec0ff */
[----:B------:R-:W-:Y:S02]  /*60c0*/  SHF.L.U32 R52, R57, 0x10, RZ ;  /* 0x0000001039347819 */ /* 0x000fe400000006ff */
[----:B------:R-:W-:Y:S02]  /*60d0*/  SHF.L.U32 R73, R100, 0x1, RZ ;  /* 0x0000000164497819 */ /* 0x000fe400000006ff */
[----:B------:R-:W-:Y:S02]  /*60e0*/  ISETP.NE.AND P0, PT, R101, RZ, PT ;  /* 0x000000ff6500720c */ /* 0x000fe40003f05270 */
[----:B------:R-:W-:Y:S03]  /*60f0*/  IADD3 R108, PT, PT, R108, R73, RZ ;  /* 0x000000496c6c7210 */ /* 0x000fe60007ffe0ff */
[----:B---3--:R-:W2:Y:S01]  /*6100*/  LDTM.16dp256bit.x8 R4, tmem[UR4] ;  /* 0x00000004000479ee */ /* 0x008ea200081a0000 */
[----:B------:R-:W-:Y:S01]  /*6110*/  IADD3 R109, PT, PT, R99, R108, RZ ;  /* 0x0000006c636d7210 */ /* 0x000fe20007ffe0ff */
[C---:B--2---:R-:W-:Y:S01]  /*6120*/  FMUL R0, R47.reuse, R4 ;  /* 0x000000042f007220 */ /* 0x044fe20000400000 */
[C---:B-1----:R-:W-:Y:S01]  /*6130*/  FMUL R2, R47.reuse, R5 ;  /* 0x000000052f027220 */ /* 0x042fe20000400000 */
[C---:B------:R-:W-:Y:S01]  /*6140*/  FMUL R4, R47.reuse, R8 ;  /* 0x000000082f047220 */ /* 0x040fe20000400000 */
[C---:B------:R-:W-:Y:S01]  /*6150*/  FMUL R3, R47.reuse, R6 ;  /* 0x000000062f037220 */ /* 0x040fe20000400000 */
[C---:B------:R-:W-:Y:S01]  /*6160*/  FMUL R5, R47.reuse, R9 ;  /* 0x000000092f057220 */ /* 0x040fe20000400000 */
[C---:B------:R-:W-:Y:S01]  /*6170*/  FMUL R8, R47.reuse, R12 ;  /* 0x0000000c2f087220 */ /* 0x040fe20000400000 */
[C---:B------:R-:W-:Y:S01]  /*6180*/  FMUL R6, R47.reuse, R10 ;  /* 0x0000000a2f067220 */ /* 0x040fe20000400000 */
[C---:B------:R-:W-:Y:S01]  /*6190*/  FMUL R9, R47.reuse, R13 ;  /* 0x0000000d2f097220 */ /* 0x040fe20000400000 */
[----:B------:R-:W-:Y:S01]  /*61a0*/  FMUL R12, R47, R16 ;  /* 0x000000102f0c7220 */ /* 0x000fe20000400000 */
[----:B------:R-:W-:Y:S01]  /*61b0*/  FFMA R0, R49, R50, R0 ;  /* 0x0000003231007223 */ /* 0x000fe20000000000 */
[C---:B------:R-:W-:Y:S01]  /*61c0*/  FMUL R10, R47.reuse, R14 ;  /* 0x0000000e2f0a7220 */ /* 0x040fe20000400000 */
[C---:B------:R-:W-:Y:S01]  /*61d0*/  FMUL R13, R47.reuse, R17 ;  /* 0x000000112f0d7220 */ /* 0x040fe20000400000 */
[----:B------:R-:W-:Y:S01]  /*61e0*/  FMUL R16, R47, R20 ;  /* 0x000000142f107220 */ /* 0x000fe20000400000 */
[----:B------:R-:W-:Y:S01]  /*61f0*/  FFMA R2, R49, R51, R2 ;  /* 0x0000003331027223 */ /* 0x000fe20000000002 */
[C---:B------:R-:W-:Y:S01]  /*6200*/  FMUL R14, R47.reuse, R18 ;  /* 0x000000122f0e7220 */ /* 0x040fe20000400000 */
[C---:B------:R-:W-:Y:S01]  /*6210*/  FMUL R17, R47.reuse, R21 ;  /* 0x000000152f117220 */ /* 0x040fe20000400000 */
[C---:B------:R-:W-:Y:S01]  /*6220*/  FMUL R20, R47.reuse, R24 ;  /* 0x000000182f147220 */ /* 0x040fe20000400000 */
[C---:B------:R-:W-:Y:S01]  /*6230*/  FMUL R18, R47.reuse, R22 ;  /* 0x000000162f127220 */ /* 0x040fe20000400000 */
[C---:B------:R-:W-:Y:S01]  /*6240*/  FMUL R21, R47.reuse, R25 ;  /* 0x000000192f157220 */ /* 0x040fe20000400000 */
[C---:B------:R-:W-:Y:S01]  /*6250*/  FMUL R24, R47.reuse, R28 ;  /* 0x0000001c2f187220 */ /* 0x040fe20000400000 */
[C---:B------:R-:W-:Y:S01]  /*6260*/  FMUL R22, R47.reuse, R26 ;  /* 0x0000001a2f167220 */ /* 0x040fe20000400000 */
[C---:B------:R-:W-:Y:S01]  /*6270*/  FMUL R25, R47.reuse, R29 ;  /* 0x0000001d2f197220 */ /* 0x040fe20000400000 */
[----:B------:R-:W-:Y:S01]  /*6280*/  FMUL R28, R47, R32 ;  /* 0x000000202f1c7220 */ /* 0x000fe20000400000 */
[----:B------:R-:W-:Y:S01]  /*6290*/  LOP3.LUT R32, R57, 0xffff0000, RZ, 0xc0, !PT ;  /* 0xffff000039207812 */ /* 0x000fe200078ec0ff */
[C---:B------:R-:W-:Y:S01]  /*62a0*/  FMUL R26, R47.reuse, R30 ;  /* 0x0000001e2f1a7220 */ /* 0x040fe20000400000 */
[----:B------:R-:W-:Y:S01]  /*62b0*/  FMUL R29, R47, R33 ;  /* 0x000000212f1d7220 */ /* 0x000fe20000400000 */
[----:B------:R-:W-:Y:S01]  /*62c0*/  SHF.L.U32 R33, R58, 0x10, RZ ;  /* 0x000000103a217819 */ /* 0x000fe200000006ff */
[----:B------:R-:W-:Y:S01]  /*62d0*/  FFMA R3, R49, R52, R3 ;  /* 0x0000003431037223 */ /* 0x000fe20000000003 */
[----:B------:R-:W-:Y:S01]  /*62e0*/  F2FP.BF16.F32.PACK_AB R52, R2, R0 ;  /* 0x000000000234723e */ /* 0x000fe200000010ff */
[----:B------:R-:W-:Y:S01]  /*62f0*/  FMUL R7, R47, R7 ;  /* 0x000000072f077220 */ /* 0x000fe20000400000 */
[----:B------:R-:W-:Y:S01]  /*6300*/  SHF.L.U32 R0, R59, 0x10, RZ ;  /* 0x000000103b007819 */ /* 0x000fe200000006ff */
[----:B------:R-:W-:Y:S01]  /*6310*/  FMUL R30, R47, R34 ;  /* 0x000000222f1e7220 */ /* 0x000fe20000400000 */
[----:B------:R-:W-:Y:S01]  /*6320*/  LOP3.LUT R34, R58, 0xffff0000, RZ, 0xc0, !PT ;  /* 0xffff00003a227812 */ /* 0x000fe200078ec0ff */
[----:B------:R-:W-:Y:S01]  /*6330*/  FFMA R7, R49, R32, R7 ;  /* 0x0000002031077223 */ /* 0x000fe20000000007 */
[----:B------:R-:W-:Y:S01]  /*6340*/  LOP3.LUT R2, R59, 0xffff0000, RZ, 0xc0, !PT ;  /* 0xffff00003b027812 */ /* 0x000fe200078ec0ff */
[----:B------:R-:W-:Y:S01]  /*6350*/  FFMA R4, R49, R33, R4 ;  /* 0x0000002131047223 */ /* 0x000fe20000000004 */
[----:B------:R-:W-:Y:S01]  /*6360*/  FMUL R11, R47, R11 ;  /* 0x0000000b2f0b7220 */ /* 0x000fe20000400000 */
[----:B------:R-:W-:Y:S01]  /*6370*/  FFMA R5, R49, R34, R5 ;  /* 0x0000002231057223 */ /* 0x000fe20000000005 */
[----:B------:R-:W-:Y:S01]  /*6380*/  F2FP.BF16.F32.PACK_AB R53, R7, R3 ;  /* 0x000000030735723e */ /* 0x000fe200000010ff */
[C---:B------:R-:W-:Y:S01]  /*6390*/  FFMA R6, R49.reuse, R0, R6 ;  /* 0x0000000031067223 */ /* 0x040fe20000000006 */
[C---:B------:R-:W-:Y:S01]  /*63a0*/  SHF.L.U32 R0, R60.reuse, 0x10, RZ ;  /* 0x000000103c007819 */ /* 0x040fe200000006ff */
[----:B------:R-:W-:Y:S01]  /*63b0*/  FFMA R11, R49, R2, R11 ;  /* 0x00000002310b7223 */ /* 0x000fe2000000000b */
[----:B------:R-:W-:Y:S01]  /*63c0*/  LOP3.LUT R2, R60, 0xffff0000, RZ, 0xc0, !PT ;  /* 0xffff00003c027812 */ /* 0x000fe200078ec0ff */
[----:B------:R-:W-:Y:S01]  /*63d0*/  FMUL R15, R47, R15 ;  /* 0x0000000f2f0f7220 */ /* 0x000fe20000400000 */
[----:B------:R-:W-:Y:S01]  /*63e0*/  SHF.L.U32 R3, R61, 0x10, RZ ;  /* 0x000000103d037819 */ /* 0x000fe200000006ff */
[----:B------:R-:W-:Y:S01]  /*63f0*/  FFMA R8, R49, R0, R8 ;  /* 0x0000000031087223 */ /* 0x000fe20000000008 */
[----:B------:R-:W-:Y:S01]  /*6400*/  LOP3.LUT R0, R61, 0xffff0000, RZ, 0xc0, !PT ;  /* 0xffff00003d007812 */ /* 0x000fe200078ec0ff */
[C---:B------:R-:W-:Y:S01]  /*6410*/  FFMA R9, R49.reuse, R2, R9 ;  /* 0x0000000231097223 */ /* 0x040fe20000000009 */
[C---:B------:R-:W-:Y:S01]  /*6420*/  SHF.L.U32 R2, R62.reuse, 0x10, RZ ;  /* 0x000000103e027819 */ /* 0x040fe200000006ff */
[----:B------:R-:W-:Y:S01]  /*6430*/  FFMA R10, R49, R3, R10 ;  /* 0x00000003310a7223 */ /* 0x000fe2000000000a */
[----:B------:R-:W-:Y:S01]  /*6440*/  SHF.L.U32 R3, R63, 0x10, RZ ;  /* 0x000000103f037819 */ /* 0x000fe200000006ff */
[C---:B------:R-:W-:Y:S01]  /*6450*/  FFMA R15, R49.reuse, R0, R15 ;  /* 0x00000000310f7223 */ /* 0x040fe2000000000f */
[----:B------:R-:W-:Y:S01]  /*6460*/  LOP3.LUT R0, R62, 0xffff0000, RZ, 0xc0, !PT ;  /* 0xffff00003e007812 */ /* 0x000fe200078ec0ff */
[----:B------:R-:W-:Y:S01]  /*6470*/  FFMA R12, R49, R2, R12 ;  /* 0x00000002310c7223 */ /* 0x000fe2000000000c */
[C---:B----4-:R-:W-:Y:S01]  /*6480*/  SHF.L.U32 R2, R68.reuse, 0x10, RZ ;  /* 0x0000001044027819 */ /* 0x050fe200000006ff */
[----:B------:R-:W-:Y:S01]  /*6490*/  FMUL R19, R47, R19 ;  /* 0x000000132f137220 */ /* 0x000fe20000400000 */
[----:B------:R-:W-:Y:S01]  /*64a0*/  F2FP.BF16.F32.PACK_AB R54, R5, R4 ;  /* 0x000000040536723e */ /* 0x000fe200000010ff */
[----:B------:R-:W-:Y:S01]  /*64b0*/  FFMA R13, R49, R0, R13 ;  /* 0x00000000310d7223 */ /* 0x000fe2000000000d */
[----:B------:R-:W-:Y:S01]  /*64c0*/  LOP3.LUT R0, R63, 0xffff0000, RZ, 0xc0, !PT ;  /* 0xffff00003f007812 */ /* 0x000fe200078ec0ff */
[----:B------:R-:W-:Y:S01]  /*64d0*/  FFMA R14, R49, R3, R14 ;  /* 0x00000003310e7223 */ /* 0x000fe2000000000e */
[----:B------:R-:W-:Y:S01]  /*64e0*/  LOP3.LUT R3, R68, 0xffff0000, RZ, 0xc0, !PT ;  /* 0xffff000044037812 */ /* 0x000fe200078ec0ff */
[----:B------:R-:W-:Y:S01]  /*64f0*/  FMUL R23, R47, R23 ;  /* 0x000000172f177220 */ /* 0x000fe20000400000 */
[----:B------:R-:W-:Y:S01]  /*6500*/  F2FP.BF16.F32.PACK_AB R55, R11, R6 ;  /* 0x000000060b37723e */ /* 0x000fe200000010ff */
[----:B------:R-:W-:Y:S01]  /*6510*/  FFMA R19, R49, R0, R19 ;  /* 0x0000000031137223 */ /* 0x000fe20000000013 */
[----:B------:R-:W-:Y:S01]  /*6520*/  SHF.L.U32 R0, R69, 0x10, RZ ;  /* 0x0000001045007819 */ /* 0x000fe200000006ff */
[----:B------:R-:W-:Y:S01]  /*6530*/  FFMA R16, R49, R2, R16 ;  /* 0x0000000231107223 */ /* 0x000fe20000000010 */
[----:B------:R-:W-:Y:S01]  /*6540*/  LOP3.LUT R2, R69, 0xffff0000, RZ, 0xc0, !PT ;  /* 0xffff000045027812 */ /* 0x000fe200078ec0ff */
[----:B------:R-:W-:Y:S01]  /*6550*/  FFMA R17, R49, R3, R17 ;  /* 0x0000000331117223 */ /* 0x000fe20000000011 */
[----:B------:R-:W-:Y:S01]  /*6560*/  SHF.L.U32 R3, R71, 0x10, RZ ;  /* 0x0000001047037819 */ /* 0x000fe200000006ff */
        /* <DEDUP_REMOVED lines=15> */
[C---:B------:R-:W-:Y:S01]  /*6660*/  SHF.L.U32 R2, R78.reuse, 0x10, RZ ;  /* 0x000000104e027819 */ /* 0x040fe200000006ff */
[----:B------:R-:W-:Y:S01]  /*6670*/  FMUL R31, R47, R31 ;  /* 0x0000001f2f1f7220 */ /* 0x000fe20000400000 */
[----:B------:R-:W-:Y:S01]  /*6680*/  F2FP.BF16.F32.PACK_AB R8, R9, R8 ;  /* 0x000000080908723e */ /* 0x000fe200000010ff */
[----:B------:R1:W-:Y:S01]  /*6690*/  STSM.16.M88.4 [R107+0x400], R52 ;  /* 0x000400346b007844 */ /* 0x0003e20000000200 */
        /* <DEDUP_REMOVED lines=8> */
[----:B------:R-:W-:Y:S01]  /*6720*/  LOP3.LUT R0, R79, 0xffff0000, RZ, 0xc0, !PT ;  /* 0xffff00004f007812 */ /* 0x000fe200078ec0ff */
[----:B------:R-:W-:Y:S01]  /*6730*/  FFMA R28, R49, R2, R28 ;  /* 0x00000002311c7223 */ /* 0x000fe2000000001c */
[----:B------:R-:W-:Y:S01]  /*6740*/  F2FP.BF16.F32.PACK_AB R11, R19, R14 ;  /* 0x0000000e130b723e */ /* 0x000fe200000010ff */
[----:B------:R-:W-:Y:S01]  /*6750*/  FFMA R29, R49, R3, R29 ;  /* 0x00000003311d7223 */ /* 0x000fe2000000001d */
[----:B------:R-:W-:Y:S01]  /*6760*/  F2FP.BF16.F32.PACK_AB R16, R17, R16 ;  /* 0x000000101110723e */ /* 0x000fe200000010ff */
[----:B------:R-:W-:Y:S01]  /*6770*/  FFMA R30, R49, R4, R30 ;  /* 0x00000004311e7223 */ /* 0x000fe2000000001e */
[----:B------:R-:W-:Y:S01]  /*6780*/  F2FP.BF16.F32.PACK_AB R17, R23, R18 ;  /* 0x000000121711723e */ /* 0x000fe200000010ff */
[----:B------:R1:W-:Y:S01]  /*6790*/  STSM.16.M88.4 [R106+0x400], R8 ;  /* 0x000400086a007844 */ /* 0x0003e20000000200 */
[----:B------:R-:W-:Y:S01]  /*67a0*/  FFMA R35, R49, R0, R35 ;  /* 0x0000000031237223 */ /* 0x000fe20000000023 */
[----:B------:R-:W-:Y:S02]  /*67b0*/  F2FP.BF16.F32.PACK_AB R18, R21, R20 ;  /* 0x000000141512723e */ /* 0x000fe400000010ff */
[----:B------:R-:W-:Y:S02]  /*67c0*/  F2FP.BF16.F32.PACK_AB R19, R27, R22 ;  /* 0x000000161b13723e */ /* 0x000fe400000010ff */
[----:B------:R-:W-:Y:S02]  /*67d0*/  F2FP.BF16.F32.PACK_AB R24, R25, R24 ;  /* 0x000000181918723e */ /* 0x000fe400000010ff */
[----:B------:R-:W-:Y:S01]  /*67e0*/  F2FP.BF16.F32.PACK_AB R25, R31, R26 ;  /* 0x0000001a1f19723e */ /* 0x000fe200000010ff */
[----:B------:R1:W-:Y:S01]  /*67f0*/  STSM.16.M88.4 [R108], R16 ;  /* 0x000000106c007844 */ /* 0x0003e20000000200 */
[----:B------:R-:W-:Y:S02]  /*6800*/  F2FP.BF16.F32.PACK_AB R26, R29, R28 ;  /* 0x0000001c1d1a723e */ /* 0x000fe400000010ff */
[----:B------:R-:W-:Y:S05]  /*6810*/  F2FP.BF16.F32.PACK_AB R27, R35, R30 ;  /* 0x0000001e231b723e */ /* 0x000fea00000010ff */
[----:B------:R1:W-:Y:S01]  /*6820*/  STSM.16.M88.4 [R109], R24 ;  /* 0x000000186d007844 */ /* 0x0003e20000000200 */
[----:B------:R-:W-:Y:S01]  /*6830*/  @!PT LDS RZ, [RZ] ;  /* 0x00000000fffff984 */ /* 0x000fe20000000800 */
[----:B------:R-:W-:Y:S01]  /*6840*/  @!PT LDS RZ, [RZ] ;  /* 0x00000000fffff984 */ /* 0x000fe20000000800 */
[----:B------:R-:W-:Y:S01]  /*6850*/  @!PT LDS RZ, [RZ] ;  /* 0x00000000fffff984 */ /* 0x000fe20000000800 */
[----:B------:R-:W-:Y:S01]  /*6860*/  @!PT LDS RZ, [RZ] ;  /* 0x00000000fffff984 */ /* 0x000fe20000000800 */
[----:B------:R2:W-:Y:S07]  /*6870*/  MEMBAR.ALL.CTA ;  /* 0x0000000000007992 */ /* 0x0005ee0000008000 */
[----:B--2---:R-:W2:Y:S02]  /*6880*/  FENCE.VIEW.ASYNC.S ;  /* 0x00000000000073c6 */ /* 0x004ea40000000000 */
[----:B--2---:R-:W-:Y:S06]  /*6890*/  BAR.SYNC.DEFER_BLOCKING 0x1, 0x80 ;  /* 0x0042000000007b1d */ /* 0x004fec0000010000 */
[----:B------:R-:W-:Y:S05]  /*68a0*/  @P0 BRA `(.L_x_101) ;  /* 0x0000000000280947 */ /* 0x000fea0003800000 */
[----:B------:R-:W-:Y:S02]  /*68b0*/  UIADD3 UR4, UPT, UPT, UR36, 0x400, URZ ;  /* 0x0000040024047890 */ /* 0x000fe4000fffe0ff */
[----:B------:R-:W-:Y:S01]  /*68c0*/  UIADD3 UR6, UP0, UPT, UR54, 0x680, URZ ;  /* 0x0000068036067890 */ /* 0x000fe2000ff1e0ff */
[----:B------:R-:W-:Y:S03]  /*68d0*/  UMOV UR43, UR52 ;  /* 0x00000034002b7c82 */ /* 0x000fe60008000000 */
[----:B------:R-:W-:Y:S01]  /*68e0*/  MOV R94, UR4 ;  /* 0x00000004005e7c02 */ /* 0x000fe20008000f00 */
[----:B------:R-:W-:Y:S03]  /*68f0*/  UIADD3.X UR7, UPT, UPT, URZ, UR55, URZ, UP0, !UPT ;  /* 0x00000037ff077290 */ /* 0x000fe600087fe4ff */
[----:B------:R-:W-:Y:S11]  /*6900*/  R2UR UR40, R94 ;  /* 0x000000005e2872ca */ /* 0x000ff600000e0000 */
[----:B------:R-:W-:Y:S02]  /*6910*/  @!UPT UIADD3 URZ, UPT, UPT, URZ, URZ, URZ ;  /* 0x000000fffffff290 */ /* 0x000fe4000fffe0ff */
[----:B------:R2:W-:Y:S01]  /*6920*/  UTMASTG.3D [UR40], [UR6] ;  /* 0x00000028060073b5 */ /* 0x0005e20008010000 */
[----:B------:R0:W-:Y:S01]  /*6930*/  UTMACMDFLUSH ;  /* 0x00000000000079b7 */ /* 0x0001e20000000000 */
[----:B--2---:R-:W-:Y:S04]  /*6940*/  DEPBAR.LE SB0, 0x1 ;  /* 0x000080400000791a */ /* 0x004fe80000000000 */
.L_x_101:
[----:B------:R-:W-:Y:S05]  /*6950*/  BSYNC.RECONVERGENT B0 ;  /* 0x0000000000007941 */ /* 0x000fea0003800200 */
.L_x_100:
[----:B------:R-:W-:Y:S01]  /*6960*/  BAR.SYNC.DEFER_BLOCKING 0x1, 0x80 ;  /* 0x0042000000007b1d */ /* 0x000fe20000010000 */
[----:B------:R-:W-:Y:S01]  /*6970*/  ISETP.NE.AND P1, PT, R105, RZ, PT ;  /* 0x000000ff6900720c */ /* 0x000fe20003f25270 */
[----:B------:R-:W-:Y:S01]  /*6980*/  UISETP.NE.AND UP0, UPT, UR48, URZ, UPT ;  /* 0x000000ff3000728c */ /* 0x000fe2000bf05270 */
[----:B------:R-:W-:Y:S11]  /*6990*/  LEA R2, R65, UR36, 0x3 ;  /* 0x0000002441027c11 */ /* 0x000ff6000f8e18ff */
[----:B------:R-:W-:Y:S01]  /*69a0*/  @P1 SHF.L.U32 R3, R98, 0x1f, RZ ;  /* 0x0000001f62031819 */ /* 0x000fe200000006ff */
[----:B------:R-:W-:Y:S06]  /*69b0*/  BRA.U !UP0, `(.L_x_102) ;  /* 0x0000000108247547 */ /* 0x000fec000b800000 */
[----:B------:R-:W-:Y:S01]  /*69c0*/  IMAD.U32 R4, RZ, RZ, UR50 ;  /* 0x00000032ff047e24 */ /* 0x000fe2000f8e00ff */
[----:B------:R-:W-:Y:S01]  /*69d0*/  MOV R0, UR37 ;  /* 0x0000002500007c02 */ /* 0x000fe20008000f00 */
[----:B------:R-:W-:Y:S03]  /*69e0*/  UIADD3 UR50, UPT, UPT, UR50, 0x1, URZ ;  /* 0x0000000132327890 */ /* 0x000fe6000fffe0ff */
[----:B------:R-:W-:Y:S01]  /*69f0*/  @P1 LEA R4, R4, UR36, 0x3 ;  /* 0x0000002404041c11 */ /* 0x000fe2000f8e18ff */
[----:B------:R-:W-:Y:S04]  /*6a00*/  UISETP.NE.AND UP0, UPT, UR50, 0x4, UPT ;  /* 0x000000043200788c */ /* 0x000fe8000bf05270 */
[----:B------:R-:W-:Y:S01]  /*6a10*/  @P1 VIADD R4, R4, 0x40 ;  /* 0x0000004004041836 */ /* 0x000fe20000000000 */
[----:B------:R-:W-:Y:S04]  /*6a20*/  USEL UR50, UR50, URZ, UP0 ;  /* 0x000000ff32327287 */ /* 0x000fe80008000000 */
[----:B------:R-:W-:Y:S04]  /*6a30*/  @P1 PRMT R0, R0, 0x654, R4 ;  /* 0x0000065400001816 */ /* 0x000fe80000000004 */
[----:B------:R2:W-:Y:S04]  /*6a40*/  @P1 SYNCS.ARRIVE.TRANS64.RED.A1T0 RZ, [R0+URZ], RZ ;  /* 0x000000ff00ff19a7 */ /* 0x0005e800081004ff */
.L_x_102:
[----:B------:R-:W3:Y:S01]  /*6a50*/  @P1 SYNCS.PHASECHK.TRANS64.TRYWAIT P0, [R2+URZ+0x20], R3 ;  /* 0x00002003020015a7 */ /* 0x000ee200080011ff */
[----:B------:R-:W-:Y:S01]  /*6a60*/  BSSY B1, `(.L_x_103) ;  /* 0x0000017000017945 */ /* 0x000fe20003800000 */
[----:B---3--:R-:W-:Y:S03]  /*6a70*/  @P1 SEL R67, RZ, 0x1, !P0 ;  /* 0x00000001ff431807 */ /* 0x008fe60004000000 */
[----:B------:R-:W-:Y:S05]  /*6a80*/  @!P1 BRA `(.L_x_104) ;  /* 0x0000000000509947 */ /* 0x000fea0003800000 */
[----:B------:R-:W-:Y:S01]  /*6a90*/  ISETP.NE.AND P1, PT, R72, RZ, PT ;  /* 0x000000ff4800720c */ /* 0x000fe20003f25270 */
[----:B------:R-:W-:Y:S01]  /*6aa0*/  BSSY B0, `(.L_x_105) ;  /* 0x000000a000007945 */ /* 0x000fe20003800000 */
[----:B------:R-:W-:Y:S11]  /*6ab0*/  ISETP.NE.AND P0, PT, R67, RZ, PT ;  /* 0x000000ff4300720c */ /* 0x000ff60003f05270 */
[----:B------:R-:W-:Y:S04]  /*6ac0*/  @P1 IMAD R5, R65, 0x2000, R66 ;  /* 0x0000200041051824 */ /* 0x000fe800078e0242 */
[----:B------:R-:W-:Y:S05]  /*6ad0*/  @P1 VIADD R4, R5, UR36 ;  /* 0x0000002405041c36 */ /* 0x000fea0008000000 */
[----:B------:R-:W-:Y:S01]  /*6ae0*/  @P1 IADD3 R3, PT, PT, R73, R4, RZ ;  /* 0x0000000449031210 */ /* 0x000fe20007ffe0ff */
[----:B------:R-:W-:Y:S01]  /*6af0*/  @P1 IMAD.IADD R4, R99, 0x1, R4 ;  /* 0x0000000163041824 */ /* 0x000fe200078e0204 */
[----:B------:R-:W-:Y:S06]  /*6b00*/  @P0 BRA `(.L_x_106) ;  /* 0x00000000000c0947 */ /* 0x000fec0003800000 */
[----:B--2---:R-:W-:Y:S04]  /*6b10*/  SHF.L.U32 R0, R98, 0x1f, RZ ;  /* 0x0000001f62007819 */ /* 0x004fe800000006ff */
[----:B------:R-:W2:Y:S02]  /*6b20*/  SYNCS.PHASECHK.TRANS64.TRYWAIT P0, [R2+URZ+0x20], R0 ;  /* 0x00002000020075a7 */ /* 0x000ea400080011ff */
[----:B--2---:R-:W-:Y:S05]  /*6b30*/  @!P0 BRA `(.L_x_107) ;  /* 0x0000003000448947 */ /* 0x004fea0003800000 */
.L_x_106:
[----:B------:R-:W-:Y:S05]  /*6b40*/  BSYNC B0 ;  /* 0x0000000000007941 */ /* 0x000fea0003800000 */
.L_x_105:
[----:B------:R-:W-:Y:S02]  /*6b50*/  ISETP.NE.AND P0, PT, R72, RZ, PT ;  /* 0x000000ff4800720c */ /* 0x000fe40003f05270 */
[----:B------:R-:W-:Y:S11]  /*6b60*/  IADD3 R65, PT, PT, R65, 0x1, RZ ;  /* 0x0000000141417810 */ /* 0x000ff60007ffe0ff */
[----:B--2---:R-:W-:Y:S01]  /*6b70*/  @P0 IMAD.IADD R0, R99, 0x1, R3 ;  /* 0x0000000163000824 */ /* 0x004fe200078e0203 */
[----:B------:R-:W-:Y:S05]  /*6b80*/  @P0 WARPSYNC.ALL ;  /* 0x0000000000000948 */ /* 0x000fea0003800000 */
[----:B------:R3:W4:Y:S04]  /*6b90*/  @P0 LDSM.16.M88.4 R56, [R5+UR36+0x400] ;  /* 0x000400240538083b */ /* 0x0007280008000200 */
[----:B------:R3:W2:Y:S04]  /*6ba0*/  @P0 LDSM.16.M88.4 R60, [R4+0x400] ;  /* 0x00040000043c083b */ /* 0x0006a80000000200 */
[----:B------:R3:W1:Y:S04]  /*6bb0*/  @P0 LDSM.16.M88.4 R68, [R3+0x400] ;  /* 0x000400000344083b */ /* 0x0006680000000200 */
[----:B------:R3:W1:Y:S02]  /*6bc0*/  @P0 LDSM.16.M88.4 R76, [R0+0x400] ;  /* 0x00040000004c083b */ /* 0x0006640000000200 */
.L_x_104:
[----:B------:R-:W-:Y:S05]  /*6bd0*/  BSYNC B1 ;  /* 0x0000000000017941 */ /* 0x000fea0003800000 */
.L_x_103:
[----:B--23--:R-:W-:Y:S05]  /*6be0*/  VIADD R0, R48, 0x40 ;  /* 0x0000004030007836 */ /* 0x00cfea0000000000 */
[----:B------:R-:W-:Y:S04]  /*6bf0*/  SHF.R.U32.HI R0, RZ, 0x15, R0 ;  /* 0x00000015ff007819 */ /* 0x000fe80000011600 */
[----:B------:R-:W-:Y:S11]  /*6c00*/  LOP3.LUT P0, RZ, R0, 0x3, R93, 0x48, !PT ;  /* 0x0000000300ff7812 */ /* 0x000ff6000780485d */
[----:B------:R-:W-:Y:S02]  /*6c10*/  @!UPT UIADD3 URZ, UPT, UPT, URZ, URZ, URZ ;  /* 0x000000fffffff290 */ /* 0x000fe4000fffe0ff */
[----:B------:R-:W-:Y:S05]  /*6c20*/  @!P0 BRA `(.L_x_108) ;  /* 0x0000000000408947 */ /* 0x000fea0003800000 */
[----:B------:R-:W2:Y:S01]  /*6c30*/  LDCU.64 UR8, c[0x4][0x70] ;  /* 0x01000e00ff0877ac */ /* 0x000ea20008000a00 */
[----:B------:R-:W-:Y:S01]  /*6c40*/  MOV R3, 0x0 ;  /* 0x0000000000037802 */ /* 0x000fe20000000f00 */
[----:B------:R-:W-:Y:S02]  /*6c50*/  HFMA2 R12, -RZ, RZ, 0, 5.9604644775390625e-08 ;  /* 0x00000001ff0c7431 */ /* 0x000fe400000001ff */
[----:B-1----:R-:W-:Y:S02]  /*6c60*/  IMAD.MOV.U32 R8, RZ, RZ, 0x192 ;  /* 0x00000192ff087424 */ /* 0x002fe400078e00ff */
[----:B------:R-:W-:Y:S01]  /*6c70*/  IMAD.MOV.U32 R13, RZ, RZ, RZ ;  /* 0x000000ffff0d7224 */ /* 0x000fe200078e00ff */
[----:B------:R-:W1:Y:S01]  /*6c80*/  LDCU.64 UR6, c[0x4][0x78] ;  /* 0x01000f00ff0677ac */ /* 0x000e620008000a00 */
[----:B------:R-:W3:Y:S01]  /*6c90*/  LDC.64 R2, c[0x4][R3] ;  /* 0x0100000003027b82 */ /* 0x000ee20000000a00 */
[----:B------:R-:W5:Y:S01]  /*6ca0*/  LDCU.64 UR4, c[0x4][0x10] ;  /* 0x01000200ff0477ac */ /* 0x000f620008000a00 */
[----:B--2---:R-:W-:Y:S01]  /*6cb0*/  MOV R5, UR9 ;  /* 0x0000000900057c02 */ /* 0x004fe20008000f00 */
[----:B------:R-:W-:Y:S01]  /*6cc0*/  IMAD.U32 R4, RZ, RZ, UR8 ;  /* 0x00000008ff047e24 */ /* 0x000fe2000f8e00ff */
[----:B-1----:R-:W-:Y:S01]  /*6cd0*/  MOV R7, UR7 ;  /* 0x0000000700077c02 */ /* 0x002fe20008000f00 */
[----:B------:R-:W-:Y:S01]  /*6ce0*/  IMAD.U32 R6, RZ, RZ, UR6 ;  /* 0x00000006ff067e24 */ /* 0x000fe2000f8e00ff */
[----:B-----5:R-:W-:Y:S01]  /*6cf0*/  MOV R11, UR5 ;  /* 0x00000005000b7c02 */ /* 0x020fe20008000f00 */
[----:B------:R-:W-:Y:S02]  /*6d00*/  IMAD.U32 R10, RZ, RZ, UR4 ;  /* 0x00000004ff0a7e24 */ /* 0x000fe4000f8e00ff */
[----:B------:R-:W-:Y:S07]  /*6d10*/  LEPC R20, `(.L_x_108) ;  /* 0x000000001014794e */ /* 0x000fee0000000000 */
[----:B---34-:R-:W-:Y:S05]  /*6d20*/  CALL.ABS.NOINC R2 ;  /* 0x0000000002007343 */ /* 0x018fea0003c00000 */
.L_x_108:
[----:B------:R-:W-:Y:S01]  /*6d30*/  ISETP.NE.AND P6, PT, R105, RZ, PT ;  /* 0x000000ff6900720c */ /* 0x000fe20003fc5270 */
[----:B------:R-:W-:Y:S05]  /*6d40*/  WARPSYNC.ALL ;  /* 0x0000000000007948 */ /* 0x000fea0003800000 */
[----:B------:R-:W-:Y:S01]  /*6d50*/  R2UR UR4, R48 ;  /* 0x00000000300472ca */ /* 0x000fe200000e0000 */
[----:B------:R-:W-:Y:S01]  /*6d60*/  BSSY.RECONVERGENT B0, `(.L_x_109) ;  /* 0x000008f000007945 */ /* 0x000fe20003800200 */
[----:B------:R-:W-:Y:S02]  /*6d70*/  MOV R50, UR50 ;  /* 0x0000003200327c02 */ /* 0x000fe40008000f00 */
[----:B----4-:R-:W-:Y:S02]  /*6d80*/  SHF.L.U32 R3, R56, 0x10, RZ ;  /* 0x0000001038037819 */ /* 0x010fe400000006ff */
[----:B------:R-:W-:Y:S02]  /*6d90*/  MOV R74, UR37 ;  /* 0x00000025004a7c02 */ /* 0x000fe40008000f00 */
[----:B------:R-:W-:Y:S02]  /*6da0*/  @P6 LEA R50, R50, UR36, 0x3 ;  /* 0x0000002432326c11 */ /* 0x000fe4000f8e18ff */
[----:B------:R-:W-:Y:S02]  /*6db0*/  LOP3.LUT R51, R57, 0xffff0000, RZ, 0xc0, !PT ;  /* 0xffff000039337812 */ /* 0x000fe400078ec0ff */
[----:B------:R-:W-:Y:S01]  /*6dc0*/  @P6 IADD3 R50, PT, PT, R50, 0x40, RZ ;  /* 0x0000004032326810 */ /* 0x000fe20007ffe0ff */
[----:B-1----:R-:W1:Y:S01]  /*6dd0*/  LDTM.16dp256bit.x8 R4, tmem[UR4+0x40] ;  /* 0x00004004000479ee */ /* 0x002e6200081a0000 */
[----:B------:R-:W-:Y:S02]  /*6de0*/  ISETP.NE.AND P0, PT, R101, RZ, PT ;  /* 0x000000ff6500720c */ /* 0x000fe40003f05270 */
[----:B------:R-:W-:Y:S02]  /*6df0*/  @P6 PRMT R74, R74, 0x654, R50 ;  /* 0x000006544a4a6816 */ /* 0x000fe40000000032 */
[----:B------:R-:W-:Y:S01]  /*6e00*/  SHF.L.U32 R50, R57, 0x10, RZ ;  /* 0x0000001039327819 */ /* 0x000fe200000006ff */
[C---:B-1----:R-:W-:Y:S01]  /*6e10*/  FMUL R0, R47.reuse, R4 ;  /* 0x000000042f007220 */ /* 0x042fe20000400000 */
[----:B------:R-:W-:Y:S01]  /*6e20*/  LOP3.LUT R4, R56, 0xffff0000, RZ, 0xc0, !PT ;  /* 0xffff000038047812 */ /* 0x000fe200078ec0ff */
[C---:B------:R-:W-:Y:S01]  /*6e30*/  FMUL R2, R47.reuse, R5 ;  /* 0x000000052f027220 */ /* 0x040fe20000400000 */
[----:B------:R-:W-:Y:S01]  /*6e40*/  FMUL R7, R47, R7 ;  /* 0x000000072f077220 */ /* 0x000fe20000400000 */
[----:B------:R-:W-:Y:S01]  /*6e50*/  FFMA R0, R49, R3, R0 ;  /* 0x0000000331007223 */ /* 0x000fe20000000000 */
[----:B------:R-:W-:Y:S01]  /*6e60*/  FMUL R3, R47, R6 ;  /* 0x000000062f037220 */ /* 0x000fe20000400000 */
[----:B------:R-:W-:Y:S01]  /*6e70*/  FFMA R2, R49, R4, R2 ;  /* 0x0000000431027223 */ /* 0x000fe20000000002 */
[C---:B------:R-:W-:Y:S01]  /*6e80*/  FMUL R4, R47.reuse, R8 ;  /* 0x000000082f047220 */ /* 0x040fe20000400000 */
[C---:B------:R-:W-:Y:S01]  /*6e90*/  FMUL R8, R47.reuse, R12 ;  /* 0x0000000c2f087220 */ /* 0x040fe20000400000 */
[C---:B------:R-:W-:Y:S01]  /*6ea0*/  FMUL R12, R47.reuse, R16 ;  /* 0x000000102f0c7220 */ /* 0x040fe20000400000 */
[C---:B------:R-:W-:Y:S01]  /*6eb0*/  FMUL R16, R47.reuse, R20 ;  /* 0x000000142f107220 */ /* 0x040fe20000400000 */
[----:B------:R-:W-:Y:S01]  /*6ec0*/  F2FP.BF16.F32.PACK_AB R52, R2, R0 ;  /* 0x000000000234723e */ /* 0x000fe200000010ff */
[C---:B------:R-:W-:Y:S01]  /*6ed0*/  FMUL R20, R47.reuse, R24 ;  /* 0x000000182f147220 */ /* 0x040fe20000400000 */
[C---:B------:R-:W-:Y:S01]  /*6ee0*/  LOP3.LUT R0, R58.reuse, 0xffff0000, RZ, 0xc0, !PT ;  /* 0xffff00003a007812 */ /* 0x040fe200078ec0ff */
[----:B------:R-:W-:Y:S01]  /*6ef0*/  FMUL R24, R47, R28 ;  /* 0x0000001c2f187220 */ /* 0x000fe20000400000 */
[----:B------:R-:W-:Y:S01]  /*6f00*/  SHF.L.U32 R2, R59, 0x10, RZ ;  /* 0x000000103b027819 */ /* 0x000fe200000006ff */
[C---:B------:R-:W-:Y:S01]  /*6f10*/  FMUL R28, R47.reuse, R32 ;  /* 0x000000202f1c7220 */ /* 0x040fe20000400000 */
[----:B------:R-:W-:Y:S01]  /*6f20*/  SHF.L.U32 R32, R58, 0x10, RZ ;  /* 0x000000103a207819 */ /* 0x000fe200000006ff */
[----:B------:R-:W-:Y:S01]  /*6f30*/  FMUL R5, R47, R9 ;  /* 0x000000092f057220 */ /* 0x000fe20000400000 */
[C---:B------:R-:W-:Y:S01]  /*6f40*/  FFMA R3, R49.reuse, R50, R3 ;  /* 0x0000003231037223 */ /* 0x040fe20000000003 */
[----:B------:R-:W-:Y:S01]  /*6f50*/  FFMA R7, R49, R51, R7 ;  /* 0x0000003331077223 */ /* 0x000fe20000000007 */
[----:B------:R-:W-:Y:S01]  /*6f60*/  FMUL R6, R47, R10 ;  /* 0x0000000a2f067220 */ /* 0x000fe20000400000 */
[----:B------:R-:W-:Y:S01]  /*6f70*/  FFMA R4, R49, R32, R4 ;  /* 0x0000002031047223 */ /* 0x000fe20000000004 */
[----:B------:R-:W-:Y:S01]  /*6f80*/  LOP3.LUT R32, R59, 0xffff0000, RZ, 0xc0, !PT ;  /* 0xffff00003b207812 */ /* 0x000fe200078ec0ff */
[----:B------:R-:W-:Y:S01]  /*6f90*/  FFMA R5, R49, R0, R5 ;  /* 0x0000000031057223 */ /* 0x000fe20000000005 */
[C---:B------:R-:W-:Y:S01]  /*6fa0*/  SHF.L.U32 R0, R60.reuse, 0x10, RZ ;  /* 0x000000103c007819 */ /* 0x040fe200000006ff */
[----:B------:R-:W-:Y:S01]  /*6fb0*/  FMUL R11, R47, R11 ;  /* 0x0000000b2f0b7220 */ /* 0x000fe20000400000 */
[----:B------:R-:W-:Y:S01]  /*6fc0*/  F2FP.BF16.F32.PACK_AB R53, R7, R3 ;  /* 0x000000030735723e */ /* 0x000fe200000010ff */
[C---:B------:R-:W-:Y:S01]  /*6fd0*/  FFMA R6, R49.reuse, R2, R6 ;  /* 0x0000000231067223 */ /* 0x040fe20000000006 */
[----:B------:R-:W-:Y:S01]  /*6fe0*/  LOP3.LUT R2, R60, 0xffff0000, RZ, 0xc0, !PT ;  /* 0xffff00003c027812 */ /* 0x000fe200078ec0ff */
[----:B------:R-:W-:Y:S01]  /*6ff0*/  FFMA R11, R49, R32, R11 ;  /* 0x00000020310b7223 */ /* 0x000fe2000000000b */
[----:B------:R-:W-:Y:S01]  /*7000*/  SHF.L.U32 R3, R61, 0x10, RZ ;  /* 0x000000103d037819 */ /* 0x000fe200000006ff */
[----:B------:R-:W-:Y:S01]  /*7010*/  FFMA R8, R49, R0, R8 ;  /* 0x0000000031087223 */ /* 0x000fe20000000008 */
[----:B------:R-:W-:Y:S01]  /*7020*/  LOP3.LUT R0, R61, 0xffff0000, RZ, 0xc0, !PT ;  /* 0xffff00003d007812 */ /* 0x000fe200078ec0ff */
[----:B------:R-:W-:Y:S01]  /*7030*/  FMUL R9, R47, R13 ;  /* 0x0000000d2f097220 */ /* 0x000fe20000400000 */
[----:B------:R-:W-:Y:S01]  /*7040*/  F2FP.BF16.F32.PACK_AB R54, R5, R4 ;  /* 0x000000040536723e */ /* 0x000fe200000010ff */
[----:B------:R-:W-:Y:S01]  /*7050*/  FMUL R10, R47, R14 ;  /* 0x0000000e2f0a7220 */ /* 0x000fe20000400000 */
[----:B------:R-:W-:Y:S01]  /*7060*/  SHF.L.U32 R4, R77, 0x10, RZ ;  /* 0x000000104d047819 */ /* 0x000fe200000006ff */
[----:B------:R-:W-:Y:S01]  /*7070*/  FMUL R15, R47, R15 ;  /* 0x0000000f2f0f7220 */ /* 0x000fe20000400000 */
[----:B------:R-:W-:Y:S01]  /*7080*/  F2FP.BF16.F32.PACK_AB R55, R11, R6 ;  /* 0x000000060b37723e */ /* 0x000fe200000010ff */
[C---:B------:R-:W-:Y:S01]  /*7090*/  FFMA R9, R49.reuse, R2, R9 ;  /* 0x0000000231097223 */ /* 0x040fe20000000009 */
[C---:B------:R-:W-:Y:S01]  /*70a0*/  SHF.L.U32 R2, R62.reuse, 0x10, RZ ;  /* 0x000000103e027819 */ /* 0x040fe200000006ff */
[C---:B------:R-:W-:Y:S01]  /*70b0*/  FFMA R10, R49.reuse, R3, R10 ;  /* 0x00000003310a7223 */ /* 0x040fe2000000000a */
[----:B------:R-:W-:Y:S01]  /*70c0*/  LOP3.LUT R3, R62, 0xffff0000, RZ, 0xc0, !PT ;  /* 0xffff00003e037812 */ /* 0x000fe200078ec0ff */
[----:B------:R-:W-:Y:S01]  /*70d0*/  FFMA R15, R49, R0, R15 ;  /* 0x00000000310f7223 */ /* 0x000fe2000000000f */
[----:B------:R-:W-:Y:S01]  /*70e0*/  SHF.L.U32 R0, R63, 0x10, RZ ;  /* 0x000000103f007819 */ /* 0x000fe200000006ff */
[----:B------:R-:W-:Y:S01]  /*70f0*/  FMUL R13, R47, R17 ;  /* 0x000000112f0d7220 */ /* 0x000fe20000400000 */
[----:B------:R-:W-:Y:S01]  /*7100*/  F2FP.BF16.F32.PACK_AB R8, R9, R8 ;  /* 0x000000080908723e */ /* 0x000fe200000010ff */
[----:B------:R-:W-:Y:S01]  /*7110*/  FMUL R14, R47, R18 ;  /* 0x000000122f0e7220 */ /* 0x000fe20000400000 */
[----:B------:R-:W-:Y:S01]  /*7120*/  LOP3.LUT R5, R79, 0xffff0000, RZ, 0xc0, !PT ;  /* 0xffff00004f057812 */ /* 0x000fe200078ec0ff */
[----:B------:R-:W-:Y:S01]  /*7130*/  FFMA R12, R49, R2, R12 ;  /* 0x00000002310c7223 */ /* 0x000fe2000000000c */
[----:B------:R-:W-:Y:S01]  /*7140*/  LOP3.LUT R2, R63, 0xffff0000, RZ, 0xc0, !PT ;  /* 0xffff00003f027812 */ /* 0x000fe200078ec0ff */
[----:B------:R-:W-:Y:S01]  /*7150*/  FFMA R13, R49, R3, R13 ;  /* 0x00000003310d7223 */ /* 0x000fe2000000000d */
[----:B------:R-:W-:Y:S01]  /*7160*/  SHF.L.U32 R3, R69, 0x10, RZ ;  /* 0x0000001045037819 */ /* 0x000fe200000006ff */
[----:B------:R-:W-:Y:S01]  /*7170*/  FFMA R14, R49, R0, R14 ;  /* 0x00000000310e7223 */ /* 0x000fe2000000000e */
[C---:B------:R-:W-:Y:S01]  /*7180*/  SHF.L.U32 R0, R68.reuse, 0x10, RZ ;  /* 0x0000001044007819 */ /* 0x040fe200000006ff */
[----:B------:R-:W-:Y:S01]  /*7190*/  FMUL R19, R47, R19 ;  /* 0x000000132f137220 */ /* 0x000fe20000400000 */
[----:B------:R-:W-:Y:S01]  /*71a0*/  F2FP.BF16.F32.PACK_AB R9, R15, R10 ;  /* 0x0000000a0f09723e */ /* 0x000fe200000010ff */
[----:B------:R-:W-:Y:S01]  /*71b0*/  FMUL R17, R47, R21 ;  /* 0x000000152f117220 */ /* 0x000fe20000400000 */
[----:B------:R-:W-:Y:S01]  /*71c0*/  F2FP.BF16.F32.PACK_AB R10, R13, R12 ;  /* 0x0000000c0d0a723e */ /* 0x000fe200000010ff */
[C---:B------:R-:W-:Y:S01]  /*71d0*/  FFMA R19, R49.reuse, R2, R19 ;  /* 0x0000000231137223 */ /* 0x040fe20000000013 */
[----:B------:R-:W-:Y:S01]  /*71e0*/  LOP3.LUT R2, R68, 0xffff0000, RZ, 0xc0, !PT ;  /* 0xffff000044027812 */ /* 0x000fe200078ec0ff */
[----:B------:R-:W-:Y:S01]  /*71f0*/  FFMA R16, R49, R0, R16 ;  /* 0x0000000031107223 */ /* 0x000fe20000000010 */
[----:B------:R-:W-:Y:S01]  /*7200*/  LOP3.LUT R0, R69, 0xffff0000, RZ, 0xc0, !PT ;  /* 0xffff000045007812 */ /* 0x000fe200078ec0ff */
[----:B------:R-:W-:Y:S01]  /*7210*/  FMUL R18, R47, R22 ;  /* 0x000000162f127220 */ /* 0x000fe20000400000 */
[----:B------:R-:W-:Y:S01]  /*7220*/  F2FP.BF16.F32.PACK_AB R11, R19, R14 ;  /* 0x0000000e130b723e */ /* 0x000fe200000010ff */
[----:B------:R-:W-:Y:S01]  /*7230*/  FMUL R23, R47, R23 ;  /* 0x000000172f177220 */ /* 0x000fe20000400000 */
[C---:B------:R-:W-:Y:S01]  /*7240*/  FFMA R17, R49.reuse, R2, R17 ;  /* 0x0000000231117223 */ /* 0x040fe20000000011 */
[C---:B------:R-:W-:Y:S01]  /*7250*/  SHF.L.U32 R2, R70.reuse, 0x10, RZ ;  /* 0x0000001046027819 */ /* 0x040fe200000006ff */
[----:B------:R-:W-:Y:S01]  /*7260*/  FFMA R18, R49, R3, R18 ;  /* 0x0000000331127223 */ /* 0x000fe20000000012 */
[----:B------:R-:W-:Y:S01]  /*7270*/  SHF.L.U32 R3, R71, 0x10, RZ ;  /* 0x0000001047037819 */ /* 0x000fe200000006ff */
[----:B------:R-:W-:Y:S01]  /*7280*/  FFMA R23, R49, R0, R23 ;  /* 0x0000000031177223 */ /* 0x000fe20000000017 */
[----:B------:R-:W-:Y:S01]  /*7290*/  LOP3.LUT R0, R70, 0xffff0000, RZ, 0xc0, !PT ;  /* 0xffff000046007812 */ /* 0x000fe200078ec0ff */
[----:B------:R-:W-:Y:S01]  /*72a0*/  FMUL R21, R47, R25 ;  /* 0x000000192f157220 */ /* 0x000fe20000400000 */
[----:B------:R-:W-:Y:S01]  /*72b0*/  F2FP.BF16.F32.PACK_AB R16, R17, R16 ;  /* 0x000000101110723e */ /* 0x000fe200000010ff */
[----:B------:R-:W-:Y:S01]  /*72c0*/  FMUL R22, R47, R26 ;  /* 0x0000001a2f167220 */ /* 0x000fe20000400000 */
[----:B------:R-:W-:Y:S01]  /*72d0*/  F2FP.BF16.F32.PACK_AB R17, R23, R18 ;  /* 0x000000121711723e */ /* 0x000fe200000010ff */
[C---:B------:R-:W-:Y:S01]  /*72e0*/  FFMA R20, R49.reuse, R2, R20 ;  /* 0x0000000231147223 */ /* 0x040fe20000000014 */
[C---:B------:R-:W-:Y:S01]  /*72f0*/  SHF.L.U32 R2, R76.reuse, 0x10, RZ ;  /* 0x000000104c027819 */ /* 0x040fe200000006ff */
[----:B------:R1:W-:Y:S01]  /*7300*/  STSM.16.M88.4 [R107+0x2400], R52 ;  /* 0x002400346b007844 */ /* 0x0003e20000000200 */
[----:B------:R-:W-:Y:S01]  /*7310*/  FFMA R21, R49, R0, R21 ;  /* 0x0000000031157223 */ /* 0x000fe20000000015 */
[----:B------:R-:W-:Y:S01]  /*7320*/  LOP3.LUT R0, R71, 0xffff0000, RZ, 0xc0, !PT ;  /* 0xffff000047007812 */ /* 0x000fe200078ec0ff */
[----:B------:R-:W-:Y:S01]  /*7330*/  FFMA R22, R49, R3, R22 ;  /* 0x0000000331167223 */ /* 0x000fe20000000016 */
[----:B------:R-:W-:Y:S04]  /*7340*/  LOP3.LUT R3, R76, 0xffff0000, RZ, 0xc0, !PT ;  /* 0xffff00004c037812 */ /* 0x000fe800078ec0ff */
[----:B------:R1:W-:Y:S01]  /*7350*/  STSM.16.M88.4 [R106+0x2400], R8 ;  /* 0x002400086a007844 */ /* 0x0003e20000000200 */
[----:B------:R-:W-:Y:S01]  /*7360*/  F2FP.BF16.F32.PACK_AB R18, R21, R20 ;  /* 0x000000141512723e */ /* 0x000fe200000010ff */
[C---:B------:R-:W-:Y:S01]  /*7370*/  FMUL R27, R47.reuse, R27 ;  /* 0x0000001b2f1b7220 */ /* 0x040fe20000400000 */
[C---:B------:R-:W-:Y:S01]  /*7380*/  FMUL R25, R47.reuse, R29 ;  /* 0x0000001d2f197220 */ /* 0x040fe20000400000 */
[C---:B------:R-:W-:Y:S01]  /*7390*/  FMUL R26, R47.reuse, R30 ;  /* 0x0000001e2f1a7220 */ /* 0x040fe20000400000 */
[----:B------:R-:W-:Y:S01]  /*73a0*/  FMUL R31, R47, R31 ;  /* 0x0000001f2f1f7220 */ /* 0x000fe20000400000 */
[----:B------:R-:W-:Y:S01]  /*73b0*/  FFMA R27, R49, R0, R27 ;  /* 0x00000000311b7223 */ /* 0x000fe2000000001b */
[----:B------:R-:W-:Y:S01]  /*73c0*/  LOP3.LUT R0, R77, 0xffff0000, RZ, 0xc0, !PT ;  /* 0xffff00004d007812 */ /* 0x000fe200078ec0ff */
[C---:B------:R-:W-:Y:S01]  /*73d0*/  FFMA R24, R49.reuse, R2, R24 ;  /* 0x0000000231187223 */ /* 0x040fe20000000018 */
[C---:B------:R-:W-:Y:S01]  /*73e0*/  FFMA R25, R49.reuse, R3, R25 ;  /* 0x0000000331197223 */ /* 0x040fe20000000019 */
[C---:B------:R-:W-:Y:S01]  /*73f0*/  SHF.L.U32 R2, R78.reuse, 0x10, RZ ;  /* 0x000000104e027819 */ /* 0x040fe200000006ff */
[----:B------:R-:W-:Y:S01]  /*7400*/  FFMA R26, R49, R4, R26 ;  /* 0x00000004311a7223 */ /* 0x000fe2000000001a */
[----:B------:R-:W-:Y:S01]  /*7410*/  LOP3.LUT R3, R78, 0xffff0000, RZ, 0xc0, !PT ;  /* 0xffff00004e037812 */ /* 0x000fe200078ec0ff */
[----:B------:R-:W-:Y:S01]  /*7420*/  FMUL R29, R47, R33 ;  /* 0x000000212f1d7220 */ /* 0x000fe20000400000 */
[----:B------:R-:W-:Y:S01]  /*7430*/  SHF.L.U32 R4, R79, 0x10, RZ ;  /* 0x000000104f047819 */ /* 0x000fe200000006ff */
[----:B------:R-:W-:Y:S01]  /*7440*/  FMUL R30, R47, R34 ;  /* 0x000000222f1e7220 */ /* 0x000fe20000400000 */
[----:B------:R-:W-:Y:S01]  /*7450*/  FFMA R31, R49, R0, R31 ;  /* 0x00000000311f7223 */ /* 0x000fe2000000001f */
[----:B------:R-:W-:Y:S01]  /*7460*/  FMUL R35, R47, R35 ;  /* 0x000000232f237220 */ /* 0x000fe20000400000 */
[C---:B------:R-:W-:Y:S01]  /*7470*/  FFMA R28, R49.reuse, R2, R28 ;  /* 0x00000002311c7223 */ /* 0x040fe2000000001c */
[C---:B------:R-:W-:Y:S01]  /*7480*/  FFMA R29, R49.reuse, R3, R29 ;  /* 0x00000003311d7223 */ /* 0x040fe2000000001d */
[C---:B------:R-:W-:Y:S01]  /*7490*/  FFMA R30, R49.reuse, R4, R30 ;  /* 0x00000004311e7223 */ /* 0x040fe2000000001e */
[----:B------:R-:W-:Y:S01]  /*74a0*/  FFMA R35, R49, R5, R35 ;  /* 0x0000000531237223 */ /* 0x000fe20000000023 */
[----:B------:R-:W-:Y:S02]  /*74b0*/  F2FP.BF16.F32.PACK_AB R19, R27, R22 ;  /* 0x000000161b13723e */ /* 0x000fe400000010ff */
[----:B------:R-:W-:Y:S02]  /*74c0*/  F2FP.BF16.F32.PACK_AB R24, R25, R24 ;  /* 0x000000181918723e */ /* 0x000fe400000010ff */
[----:B------:R-:W-:Y:S01]  /*74d0*/  F2FP.BF16.F32.PACK_AB R25, R31, R26 ;  /* 0x0000001a1f19723e */ /* 0x000fe200000010ff */
[----:B------:R1:W-:Y:S01]  /*74e0*/  STSM.16.M88.4 [R108+0x2000], R16 ;  /* 0x002000106c007844 */ /* 0x0003e20000000200 */
[----:B------:R-:W-:Y:S02]  /*74f0*/  F2FP.BF16.F32.PACK_AB R26, R29, R28 ;  /* 0x0000001c1d1a723e */ /* 0x000fe400000010ff */
[----:B------:R-:W-:Y:S02]  /*7500*/  F2FP.BF16.F32.PACK_AB R27, R35, R30 ;  /* 0x0000001e231b723e */ /* 0x000fe400000010ff */
[----:B------:R-:W-:Y:S02]  /*7510*/  LEA R0, R65, UR36, 0x3 ;  /* 0x0000002441007c11 */ /* 0x000fe4000f8e18ff */
[----:B------:R-:W-:Y:S01]  /*7520*/  @P6 SHF.L.U32 R2, R98, 0x1f, RZ ;  /* 0x0000001f62026819 */ /* 0x000fe200000006ff */
[----:B------:R1:W-:Y:S01]  /*7530*/  STSM.16.M88.4 [R109+0x2000], R24 ;  /* 0x002000186d007844 */ /* 0x0003e20000000200 */
        /* <DEDUP_REMOVED lines=8> */
[----:B------:R-:W-:Y:S02]  /*75c0*/  UIADD3 UR8, UP0, UPT, UR54, 0x680, URZ ;  /* 0x0000068036087890 */ /* 0x000fe4000ff1e0ff */
[----:B------:R-:W-:Y:S02]  /*75d0*/  UIADD3 UR5, UPT, UPT, UR41, 0x40, URZ ;  /* 0x0000004029057890 */ /* 0x000fe4000fffe0ff */
[----:B------:R-:W-:Y:S02]  /*75e0*/  UIADD3 UR4, UPT, UPT, UR36, 0x2400, URZ ;  /* 0x0000240024047890 */ /* 0x000fe4000fffe0ff */
[----:B------:R-:W-:Y:S01]  /*75f0*/  UIADD3.X UR9, UPT, UPT, URZ, UR55, URZ, UP0, !UPT ;  /* 0x00000037ff097290 */ /* 0x000fe200087fe4ff */
[----:B------:R-:W-:Y:S01]  /*7600*/  UMOV UR6, UR42 ;  /* 0x0000002a00067c82 */ /* 0x000fe20008000000 */
[----:B------:R-:W-:Y:S07]  /*7610*/  UMOV UR7, UR52 ;  /* 0x0000003400077c82 */ /* 0x000fee0008000000 */
[----:B------:R2:W-:Y:S01]  /*7620*/  UTMASTG.3D [UR4], [UR8] ;  /* 0x00000004080073b5 */ /* 0x0005e20008010000 */
[----:B------:R0:W-:Y:S01]  /*7630*/  UTMACMDFLUSH ;  /* 0x00000000000079b7 */ /* 0x0001e20000000000 */
[----:B--2---:R-:W-:Y:S04]  /*7640*/  DEPBAR.LE SB0, 0x1 ;  /* 0x000080400000791a */ /* 0x004fe80000000000 */
.L_x_110:
[----:B------:R-:W-:Y:S05]  /*7650*/  BSYNC.RECONVERGENT B0 ;  /* 0x0000000000007941 */ /* 0x000fea0003800200 */
.L_x_109:
[----:B------:R-:W-:Y:S01]  /*7660*/  BAR.SYNC.DEFER_BLOCKING 0x1, 0x80 ;  /* 0x0042000000007b1d */ /* 0x000fe20000010000 */
[----:B------:R-:W-:Y:S04]  /*7670*/  UIADD3 UR40, UPT, UPT, UR50, 0x1, URZ ;  /* 0x0000000132287890 */ /* 0x000fe8000fffe0ff */
[----:B------:R-:W-:Y:S04]  /*7680*/  UISETP.NE.AND UP0, UPT, UR40, 0x4, UPT ;  /* 0x000000042800788c */ /* 0x000fe8000bf05270 */
[----:B------:R-:W-:Y:S01]  /*7690*/  USEL UR40, UR40, URZ, UP0 ;  /* 0x000000ff28287287 */ /* 0x000fe20008000000 */
[----:B------:R2:W-:Y:S01]  /*76a0*/  @P6 SYNCS.ARRIVE.TRANS64.RED.A1T0 RZ, [R74+URZ], RZ ;  /* 0x000000ff4aff69a7 */ /* 0x0005e200081004ff */
[----:B------:R-:W-:Y:S01]  /*76b0*/  BSSY B1, `(.L_x_111) ;  /* 0x0000018000017945 */ /* 0x000fe20003800000 */
[----:B------:R-:W3:Y:S02]  /*76c0*/  @P6 SYNCS.PHASECHK.TRANS64.TRYWAIT P0, [R0+URZ+0x20], R2 ;  /* 0x00002002000065a7 */ /* 0x000ee400080011ff */
[----:B---3--:R-:W-:Y:S01]  /*76d0*/  @P6 SEL R67, RZ, 0x1, !P0 ;  /* 0x00000001ff436807 */ /* 0x008fe20004000000 */
[----:B--2---:R-:W-:Y:S06]  /*76e0*/  @!P6 BRA `(.L_x_112) ;  /* 0x000000000050e947 */ /* 0x004fec0003800000 */
        /* <DEDUP_REMOVED lines=8> */
[----:B------:R-:W-:Y:S04]  /*7770*/  SHF.L.U32 R5, R98, 0x1f, RZ ;  /* 0x0000001f62057819 */ /* 0x000fe800000006ff */
[----:B------:R-:W2:Y:S02]  /*7780*/  SYNCS.PHASECHK.TRANS64.TRYWAIT P0, [R0+URZ+0x20], R5 ;  /* 0x00002005000075a7 */ /* 0x000ea400080011ff */
[----:B--2---:R-:W-:Y:S05]  /*7790*/  @!P0 BRA `(.L_x_115) ;  /* 0x0000002400408947 */ /* 0x004fea0003800000 */
.L_x_114:
[----:B------:R-:W-:Y:S05]  /*77a0*/  BSYNC B0 ;  /* 0x0000000000007941 */ /* 0x000fea0003800000 */
.L_x_113:
[----:B------:R-:W-:Y:S02]  /*77b0*/  ISETP.NE.AND P0, PT, R72, RZ, PT ;  /* 0x000000ff4800720c */ /* 0x000fe40003f05270 */
[----:B------:R-:W-:Y:S11]  /*77c0*/  IADD3 R65, PT, PT, R65, 0x1, RZ ;  /* 0x0000000141417810 */ /* 0x000ff60007ffe0ff */
[----:B--2---:R-:W-:Y:S01]  /*77d0*/  @P0 IMAD.IADD R0, R99, 0x1, R2 ;  /* 0x0000000163000824 */ /* 0x004fe200078e0202 */
[----:B------:R-:W-:Y:S05]  /*77e0*/  @P0 WARPSYNC.ALL ;  /* 0x0000000000000948 */ /* 0x000fea0003800000 */
[----:B------:R2:W3:Y:S04]  /*77f0*/  @P0 LDSM.16.M88.4 R56, [R4+UR36+0x400] ;  /* 0x000400240438083b */ /* 0x0004e80008000200 */
[----:B------:R2:W4:Y:S04]  /*7800*/  @P0 LDSM.16.M88.4 R60, [R3+0x400] ;  /* 0x00040000033c083b */ /* 0x0005280000000200 */
[----:B------:R2:W1:Y:S04]  /*7810*/  @P0 LDSM.16.M88.4 R68, [R2+0x400] ;  /* 0x000400000244083b */ /* 0x0004680000000200 */
[----:B------:R2:W1:Y:S02]  /*7820*/  @P0 LDSM.16.M88.4 R76, [R0+0x400] ;  /* 0x00040000004c083b */ /* 0x0004640000000200 */
.L_x_112:
[----:B------:R-:W-:Y:S05]  /*7830*/  BSYNC B1 ;  /* 0x0000000000017941 */ /* 0x000fea0003800000 */
.L_x_111:
[----:B--2---:R-:W-:Y:S05]  /*7840*/  VIADD R0, R48, 0x80 ;  /* 0x0000008030007836 */ /* 0x004fea0000000000 */
        /* <DEDUP_REMOVED lines=20> */
.L_x_116:
[----:B------:R-:W-:Y:S01]  /*7990*/  ISETP.NE.AND P6, PT, R105, RZ, PT ;  /* 0x000000ff6900720c */ /* 0x000fe20003fc5270 */
[----:B------:R-:W-:Y:S05]  /*79a0*/  WARPSYNC.ALL ;  /* 0x0000000000007948 */ /* 0x000fea0003800000 */
[----:B------:R-:W-:Y:S01]  /*79b0*/  R2UR UR4, R48 ;  /* 0x00000000300472ca */ /* 0x000fe200000e0000 */
[----:B------:R-:W-:Y:S01]  /*79c0*/  BSSY.RECONVERGENT B0, `(.L_x_117) ;  /* 0x000008f000007945 */ /* 0x000fe20003800200 */
[----:B------:R-:W-:Y:S02]  /*79d0*/  MOV R50, UR40 ;  /* 0x0000002800327c02 */ /* 0x000fe40008000f00 */
[----:B---3--:R-:W-:Y:S02]  /*79e0*/  SHF.L.U32 R3, R56, 0x10, RZ ;  /* 0x0000001038037819 */ /* 0x008fe400000006ff */
        /* <DEDUP_REMOVED lines=33> */
[C---:B----4-:R-:W-:Y:S01]  /*7c00*/  SHF.L.U32 R0, R60.reuse, 0x10, RZ ;  /* 0x000000103c007819 */ /* 0x050fe200000006ff */
        /* <DEDUP_REMOVED lines=106> */
.L_x_118:
[----:B------:R-:W-:Y:S05]  /*82b0*/  BSYNC.RECONVERGENT B0 ;  /* 0x0000000000007941 */ /* 0x000fea0003800200 */
.L_x_117:
        /* <DEDUP_REMOVED lines=20> */
.L_x_122:
[----:B------:R-:W-:Y:S05]  /*8400*/  BSYNC B0 ;  /* 0x0000000000007941 */ /* 0x000fea0003800000 */
.L_x_121:
[----:B------:R-:W-:Y:S11]  /*8410*/  ISETP.NE.AND P0, PT, R72, RZ, PT ;  /* 0x000000ff4800720c */ /* 0x000ff60003f05270 */
[----:B------:R-:W-:Y:S02]  /*8420*/  @!UPT UIADD3 URZ, UPT, UPT, URZ, URZ, URZ ;  /* 0x000000fffffff290 */ /* 0x000fe4000fffe0ff */
[----:B--2---:R-:W-:Y:S01]  /*8430*/  @P0 IADD3 R0, PT, PT, R99, R73, RZ ;  /* 0x0000004963000210 */ /* 0x004fe20007ffe0ff */
[----:B------:R-:W-:Y:S05]  /*8440*/  @P0 WARPSYNC.ALL ;  /* 0x0000000000000948 */ /* 0x000fea0003800000 */
[----:B------:R2:W3:Y:S04]  /*8450*/  @P0 LDSM.16.M88.4 R56, [R65+UR36+0x400] ;  /* 0x000400244138083b */ /* 0x0004e80008000200 */
[----:B------:R2:W4:Y:S04]  /*8460*/  @P0 LDSM.16.M88.4 R60, [R3+0x400] ;  /* 0x00040000033c083b */ /* 0x0005280000000200 */
[----:B------:R2:W1:Y:S04]  /*8470*/  @P0 LDSM.16.M88.4 R68, [R73+0x400] ;  /* 0x000400004944083b */ /* 0x0004680000000200 */
[----:B------:R2:W1:Y:S02]  /*8480*/  @P0 LDSM.16.M88.4 R76, [R0+0x400] ;  /* 0x00040000004c083b */ /* 0x0004640000000200 */
.L_x_120:
[----:B------:R-:W-:Y:S05]  /*8490*/  BSYNC B1 ;  /* 0x0000000000017941 */ /* 0x000fea0003800000 */
.L_x_119:
        /* <DEDUP_REMOVED lines=21> */
.L_x_124:
[----:B------:R-:W-:Y:S01]  /*85f0*/  ISETP.NE.AND P0, PT, R101, RZ, PT ;  /* 0x000000ff6500720c */ /* 0x000fe20003f05270 */
[----:B------:R-:W-:Y:S05]  /*8600*/  WARPSYNC.ALL ;  /* 0x0000000000007948 */ /* 0x000fea0003800000 */
[----:B------:R-:W-:Y:S01]  /*8610*/  R2UR UR4, R48 ;  /* 0x00000000300472ca */ /* 0x000fe200000e0000 */
[----:B------:R-:W-:Y:S01]  /*8620*/  BSSY.RECONVERGENT B0, `(.L_x_125) ;  /* 0x000008c000007945 */ /* 0x000fe20003800200 */
[C---:B---3--:R-:W-:Y:S02]  /*8630*/  SHF.L.U32 R0, R56.reuse, 0x10, RZ ;  /* 0x0000001038007819 */ /* 0x048fe400000006ff */
[----:B------:R-:W-:Y:S02]  /*8640*/  LOP3.LUT R2, R56, 0xffff0000, RZ, 0xc0, !PT ;  /* 0xffff000038027812 */ /* 0x000fe400078ec0ff */
[C---:B------:R-:W-:Y:S02]  /*8650*/  SHF.L.U32 R3, R57.reuse, 0x10, RZ ;  /* 0x0000001039037819 */ /* 0x040fe400000006ff */
[----:B------:R-:W-:Y:S02]  /*8660*/  LOP3.LUT R48, R57, 0xffff0000, RZ, 0xc0, !PT ;  /* 0xffff000039307812 */ /* 0x000fe400078ec0ff */
[C---:B------:R-:W-:Y:S02]  /*8670*/  SHF.L.U32 R50, R58.reuse, 0x10, RZ ;  /* 0x000000103a327819 */ /* 0x040fe400000006ff */
[----:B------:R-:W-:Y:S01]  /*8680*/  LOP3.LUT R51, R58, 0xffff0000, RZ, 0xc0, !PT ;  /* 0xffff00003a337812 */ /* 0x000fe200078ec0ff */
[----:B-1----:R-:W1:Y:S01]  /*8690*/  LDTM.16dp256bit.x8 R4, tmem[UR4+0xc0] ;  /* 0x0000c004000479ee */ /* 0x002e6200081a0000 */
[C---:B------:R-:W-:Y:S01]  /*86a0*/  SHF.L.U32 R52, R59.reuse, 0x10, RZ ;  /* 0x000000103b347819 */ /* 0x040fe200000006ff */
[----:B------:R-:W-:Y:S01]  /*86b0*/  NOP ;  /* 0x0000000000007918 */ /* 0x000fe20000000000 */
[----:B------:R-:W-:Y:S02]  /*86c0*/  LOP3.LUT R53, R59, 0xffff0000, RZ, 0xc0, !PT ;  /* 0xffff00003b357812 */ /* 0x000fe400078ec0ff */
[----:B------:R-:W-:Y:S02]  /*86d0*/  R2UR UR5, R64 ;  /* 0x00000000400572ca */ /* 0x000fe400000e0000 */
[C---:B----4-:R-:W-:Y:S02]  /*86e0*/  SHF.L.U32 R54, R60.reuse, 0x10, RZ ;  /* 0x000000103c367819 */ /* 0x050fe400000006ff */
[----:B------:R-:W-:Y:S02]  /*86f0*/  LOP3.LUT R55, R60, 0xffff0000, RZ, 0xc0, !PT ;  /* 0xffff00003c377812 */ /* 0x000fe400078ec0ff */
[C---:B------:R-:W-:Y:S02]  /*8700*/  SHF.L.U32 R56, R61.reuse, 0x10, RZ ;  /* 0x000000103d387819 */ /* 0x040fe400000006ff */
[----:B------:R-:W-:Y:S02]  /*8710*/  LOP3.LUT R57, R61, 0xffff0000, RZ, 0xc0, !PT ;  /* 0xffff00003d397812 */ /* 0x000fe400078ec0ff */
[C---:B------:R-:W-:Y:S02]  /*8720*/  SHF.L.U32 R58, R62.reuse, 0x10, RZ ;  /* 0x000000103e3a7819 */ /* 0x040fe400000006ff */
[----:B------:R-:W-:Y:S01]  /*8730*/  LOP3.LUT R59, R62, 0xffff0000, RZ, 0xc0, !PT ;  /* 0xffff00003e3b7812 */ /* 0x000fe200078ec0ff */
[----:B------:R-:W-:Y:S01]  /*8740*/  UIADD3 UR5, UPT, UPT, UR5, 0xb0, URZ ;  /* 0x000000b005057890 */ /* 0x000fe2000fffe0ff */
[C---:B------:R-:W-:Y:S02]  /*8750*/  SHF.L.U32 R60, R63.reuse, 0x10, RZ ;  /* 0x000000103f3c7819 */ /* 0x040fe400000006ff */
[----:B------:R-:W-:Y:S01]  /*8760*/  LOP3.LUT R61, R63, 0xffff0000, RZ, 0xc0, !PT ;  /* 0xffff00003f3d7812 */ /* 0x000fe200078ec0ff */
[----:B------:R-:W-:Y:S01]  /*8770*/  UPRMT UR5, UR37, 0x654, UR5 ;  /* 0x0000065425057896 */ /* 0x000fe20008000005 */
[C---:B------:R-:W-:Y:S01]  /*8780*/  SHF.L.U32 R62, R68.reuse, 0x10, RZ ;  /* 0x00000010443e7819 */ /* 0x040fe200000006ff */
[C---:B-1----:R-:W-:Y:S01]  /*8790*/  FMUL R4, R47.reuse, R4 ;  /* 0x000000042f047220 */ /* 0x042fe20000400000 */
[C---:B------:R-:W-:Y:S01]  /*87a0*/  FMUL R5, R47.reuse, R5 ;  /* 0x000000052f057220 */ /* 0x040fe20000400000 */
[----:B------:R-:W-:Y:S01]  /*87b0*/  FMUL R6, R47, R6 ;  /* 0x000000062f067220 */ /* 0x000fe20000400000 */
[----:B------:R-:W-:Y:S01]  /*87c0*/  LOP3.LUT R63, R68, 0xffff0000, RZ, 0xc0, !PT ;  /* 0xffff0000443f7812 */ /* 0x000fe200078ec0ff */
[C---:B------:R-:W-:Y:S01]  /*87d0*/  FFMA R4, R49.reuse, R0, R4 ;  /* 0x0000000031047223 */ /* 0x040fe20000000004 */
[----:B------:R-:W-:Y:S01]  /*87e0*/  FFMA R5, R49, R2, R5 ;  /* 0x0000000231057223 */ /* 0x000fe20000000005 */
[----:B------:R-:W-:Y:S01]  /*87f0*/  SHF.L.U32 R64, R69, 0x10, RZ ;  /* 0x0000001045407819 */ /* 0x000fe200000006ff */
[----:B------:R-:W-:Y:S01]  /*8800*/  SYNCS.ARRIVE.TRANS64.RED.A1T0 RZ, [UR5], RZ ;  /* 0x000000ffffff79a7 */ /* 0x000fe20008100405 */
[----:B------:R-:W-:Y:S01]  /*8810*/  FFMA R6, R49, R3, R6 ;  /* 0x0000000331067223 */ /* 0x000fe20000000006 */
[----:B------:R-:W-:Y:S01]  /*8820*/  FMUL R7, R47, R7 ;  /* 0x000000072f077220 */ /* 0x000fe20000400000 */
[----:B------:R-:W-:Y:S01]  /*8830*/  LOP3.LUT R65, R69, 0xffff0000, RZ, 0xc0, !PT ;  /* 0xffff000045417812 */ /* 0x000fe200078ec0ff */
[----:B------:R-:W-:Y:S01]  /*8840*/  FMUL R8, R47, R8 ;  /* 0x000000082f087220 */ /* 0x000fe20000400000 */
[----:B------:R-:W-:Y:S01]  /*8850*/  F2FP.BF16.F32.PACK_AB R4, R5, R4 ;  /* 0x000000040504723e */ /* 0x000fe200000010ff */
[----:B------:R-:W-:Y:S01]  /*8860*/  FFMA R7, R49, R48, R7 ;  /* 0x0000003031077223 */ /* 0x000fe20000000007 */
[----:B------:R-:W-:Y:S01]  /*8870*/  FMUL R9, R47, R9 ;  /* 0x000000092f097220 */ /* 0x000fe20000400000 */
[----:B------:R-:W-:Y:S01]  /*8880*/  FFMA R8, R49, R50, R8 ;  /* 0x0000003231087223 */ /* 0x000fe20000000008 */
[C---:B------:R-:W-:Y:S01]  /*8890*/  SHF.L.U32 R66, R70.reuse, 0x10, RZ ;  /* 0x0000001046427819 */ /* 0x040fe200000006ff */
[----:B------:R-:W-:Y:S01]  /*88a0*/  FMUL R0, R47, R10 ;  /* 0x0000000a2f007220 */ /* 0x000fe20000400000 */
[----:B------:R-:W-:Y:S01]  /*88b0*/  F2FP.BF16.F32.PACK_AB R5, R7, R6 ;  /* 0x000000060705723e */ /* 0x000fe200000010ff */
[----:B------:R-:W-:Y:S01]  /*88c0*/  FFMA R9, R49, R51, R9 ;  /* 0x0000003331097223 */ /* 0x000fe20000000009 */
[----:B------:R-:W-:Y:S01]  /*88d0*/  FMUL R2, R47, R11 ;  /* 0x0000000b2f027220 */ /* 0x000fe20000400000 */
[----:B------:R-:W-:Y:S01]  /*88e0*/  FFMA R0, R49, R52, R0 ;  /* 0x0000003431007223 */ /* 0x000fe20000000000 */
[----:B------:R-:W-:Y:S01]  /*88f0*/  LOP3.LUT R67, R70, 0xffff0000, RZ, 0xc0, !PT ;  /* 0xffff000046437812 */ /* 0x000fe200078ec0ff */
[----:B------:R-:W-:Y:S01]  /*8900*/  FMUL R3, R47, R12 ;  /* 0x0000000c2f037220 */ /* 0x000fe20000400000 */
[----:B------:R-:W-:Y:S01]  /*8910*/  F2FP.BF16.F32.PACK_AB R6, R9, R8 ;  /* 0x000000080906723e */ /* 0x000fe200000010ff */
[----:B------:R-:W-:Y:S01]  /*8920*/  FFMA R2, R49, R53, R2 ;  /* 0x0000003531027223 */ /* 0x000fe20000000002 */
[----:B------:R-:W-:Y:S01]  /*8930*/  FMUL R10, R47, R13 ;  /* 0x0000000d2f0a7220 */ /* 0x000fe20000400000 */
[----:B------:R-:W-:Y:S01]  /*8940*/  FFMA R3, R49, R54, R3 ;  /* 0x0000003631037223 */ /* 0x000fe20000000003 */
[----:B------:R-:W-:Y:S01]  /*8950*/  SHF.L.U32 R68, R71, 0x10, RZ ;  /* 0x0000001047447819 */ /* 0x000fe200000006ff */
[----:B------:R-:W-:Y:S01]  /*8960*/  FMUL R11, R47, R14 ;  /* 0x0000000e2f0b7220 */ /* 0x000fe20000400000 */
[----:B------:R-:W-:Y:S01]  /*8970*/  F2FP.BF16.F32.PACK_AB R7, R2, R0 ;  /* 0x000000000207723e */ /* 0x000fe200000010ff */
[----:B------:R-:W-:Y:S01]  /*8980*/  FFMA R10, R49, R55, R10 ;  /* 0x00000037310a7223 */ /* 0x000fe2000000000a */
[----:B------:R-:W-:Y:S01]  /*8990*/  FMUL R15, R47, R15 ;  /* 0x0000000f2f0f7220 */ /* 0x000fe20000400000 */
[----:B------:R-:W-:Y:S01]  /*89a0*/  FFMA R11, R49, R56, R11 ;  /* 0x00000038310b7223 */ /* 0x000fe2000000000b */
[----:B------:R-:W-:Y:S01]  /*89b0*/  LOP3.LUT R69, R71, 0xffff0000, RZ, 0xc0, !PT ;  /* 0xffff000047457812 */ /* 0x000fe200078ec0ff */
[----:B------:R1:W-:Y:S01]  /*89c0*/  STSM.16.M88.4 [R107+0x6400], R4 ;  /* 0x006400046b007844 */ /* 0x0003e20000000200 */
[----:B------:R-:W-:Y:S01]  /*89d0*/  F2FP.BF16.F32.PACK_AB R8, R10, R3 ;  /* 0x000000030a08723e */ /* 0x000fe200000010ff */
[----:B------:R-:W-:Y:S01]  /*89e0*/  FFMA R15, R49, R57, R15 ;  /* 0x00000039310f7223 */ /* 0x000fe2000000000f */
[C---:B------:R-:W-:Y:S01]  /*89f0*/  FMUL R12, R47.reuse, R16 ;  /* 0x000000102f0c7220 */ /* 0x040fe20000400000 */
[C---:B------:R-:W-:Y:S01]  /*8a00*/  FMUL R13, R47.reuse, R17 ;  /* 0x000000112f0d7220 */ /* 0x040fe20000400000 */
[----:B------:R-:W-:Y:S01]  /*8a10*/  FMUL R14, R47, R18 ;  /* 0x000000122f0e7220 */ /* 0x000fe20000400000 */
[C---:B------:R-:W-:Y:S01]  /*8a20*/  SHF.L.U32 R70, R76.reuse, 0x10, RZ ;  /* 0x000000104c467819 */ /* 0x040fe200000006ff */
[----:B------:R-:W-:Y:S01]  /*8a30*/  FFMA R12, R49, R58, R12 ;  /* 0x0000003a310c7223 */ /* 0x000fe2000000000c */
[----:B------:R-:W-:Y:S01]  /*8a40*/  F2FP.BF16.F32.PACK_AB R9, R15, R11 ;  /* 0x0000000b0f09723e */ /* 0x000fe200000010ff */
[C---:B------:R-:W-:Y:S01]  /*8a50*/  FFMA R13, R49.reuse, R59, R13 ;  /* 0x0000003b310d7223 */ /* 0x040fe2000000000d */
[----:B------:R-:W-:Y:S01]  /*8a60*/  FFMA R14, R49, R60, R14 ;  /* 0x0000003c310e7223 */ /* 0x000fe2000000000e */
[C---:B------:R-:W-:Y:S01]  /*8a70*/  FMUL R19, R47.reuse, R19 ;  /* 0x000000132f137220 */ /* 0x040fe20000400000 */
        /* <DEDUP_REMOVED lines=22> */
[----:B------:R-:W-:Y:S01]  /*8be0*/  FFMA R21, R49, R67, R21 ;  /* 0x0000004331157223 */ /* 0x000fe20000000015 */
[C---:B------:R-:W-:Y:S01]  /*8bf0*/  FMUL R27, R47.reuse, R27 ;  /* 0x0000001b2f1b7220 */ /* 0x040fe20000400000 */
[C---:B------:R-:W-:Y:S01]  /*8c00*/  FMUL R24, R47.reuse, R28 ;  /* 0x0000001c2f187220 */ /* 0x040fe20000400000 */
[----:B------:R-:W-:Y:S01]  /*8c10*/  FMUL R25, R47, R29 ;  /* 0x0000001d2f197220 */ /* 0x000fe20000400000 */
[----:B------:R-:W-:Y:S01]  /*8c20*/  FFMA R22, R49, R68, R22 ;  /* 0x0000004431167223 */ /* 0x000fe20000000016 */
[----:B------:R-:W-:Y:S01]  /*8c30*/  FMUL R26, R47, R30 ;  /* 0x0000001e2f1a7220 */ /* 0x000fe20000400000 */
[----:B------:R-:W-:Y:S01]  /*8c40*/  FFMA R27, R49, R69, R27 ;  /* 0x00000045311b7223 */ /* 0x000fe2000000001b */
[----:B------:R-:W-:Y:S01]  /*8c50*/  FMUL R31, R47, R31 ;  /* 0x0000001f2f1f7220 */ /* 0x000fe20000400000 */
[----:B------:R-:W-:Y:S01]  /*8c60*/  FFMA R24, R49, R70, R24 ;  /* 0x0000004631187223 */ /* 0x000fe20000000018 */
[----:B------:R-:W-:Y:S01]  /*8c70*/  LOP3.LUT R75, R78, 0xffff0000, RZ, 0xc0, !PT ;  /* 0xffff00004e4b7812 */ /* 0x000fe200078ec0ff */
[----:B------:R-:W-:Y:S01]  /*8c80*/  FMUL R28, R47, R32 ;  /* 0x000000202f1c7220 */ /* 0x000fe20000400000 */
[----:B------:R-:W-:Y:S01]  /*8c90*/  FFMA R25, R49, R71, R25 ;  /* 0x0000004731197223 */ /* 0x000fe20000000019 */
[----:B------:R-:W-:Y:S01]  /*8ca0*/  SHF.L.U32 R76, R79, 0x10, RZ ;  /* 0x000000104f4c7819 */ /* 0x000fe200000006ff */
[----:B------:R-:W-:Y:S01]  /*8cb0*/  FMUL R29, R47, R33 ;  /* 0x000000212f1d7220 */ /* 0x000fe20000400000 */
[----:B------:R-:W-:Y:S01]  /*8cc0*/  FFMA R26, R49, R72, R26 ;  /* 0x00000048311a7223 */ /* 0x000fe2000000001a */
[----:B------:R-:W-:Y:S01]  /*8cd0*/  LOP3.LUT R77, R79, 0xffff0000, RZ, 0xc0, !PT ;  /* 0xffff00004f4d7812 */ /* 0x000fe200078ec0ff */
        /* <DEDUP_REMOVED lines=9> */
[----:B------:R-:W-:Y:S02]  /*8d70*/  F2FP.BF16.F32.PACK_AB R24, R25, R24 ;  /* 0x000000181918723e */ /* 0x000fe400000010ff */
[----:B------:R-:W-:Y:S01]  /*8d80*/  F2FP.BF16.F32.PACK_AB R25, R31, R26 ;  /* 0x0000001a1f19723e */ /* 0x000fe200000010ff */
[----:B------:R1:W-:Y:S01]  /*8d90*/  STSM.16.M88.4 [R108+0x6000], R16 ;  /* 0x006000106c007844 */ /* 0x0003e20000000200 */
[----:B------:R-:W-:Y:S02]  /*8da0*/  F2FP.BF16.F32.PACK_AB R26, R29, R28 ;  /* 0x0000001c1d1a723e */ /* 0x000fe400000010ff */
[----:B------:R-:W-:Y:S05]  /*8db0*/  F2FP.BF16.F32.PACK_AB R27, R35, R30 ;  /* 0x0000001e231b723e */ /* 0x000fea00000010ff */
        /* <DEDUP_REMOVED lines=18> */
.L_x_126:
[----:B------:R-:W-:Y:S05]  /*8ee0*/  BSYNC.RECONVERGENT B0 ;  /* 0x0000000000007941 */ /* 0x000fea0003800200 */
.L_x_125:
[----:B------:R-:W-:Y:S01]  /*8ef0*/  BAR.SYNC.DEFER_BLOCKING 0x1, 0x80 ;  /* 0x0042000000007b1d */ /* 0x000fe20000010000 */
[----:B------:R-:W-:Y:S01]  /*8f00*/  UISETP.NE.AND UP0, UPT, UR48, -0x4, UPT ;  /* 0xfffffffc3000788c */ /* 0x000fe2000bf05270 */
[----:B------:R-:W-:Y:S08]  /*8f10*/  IADD3 R45, PT, PT, R45, 0x1, RZ ;  /* 0x000000012d2d7810 */ /* 0x000ff00007ffe0ff */
[----:B------:R-:W-:Y:S05]  /*8f20*/  BRA.U !UP0, `(.L_x_127) ;  /* 0x0000000108287547 */ /* 0x000fea000b800000 */
[----:B------:R-:W-:Y:S01]  /*8f30*/  ISETP.NE.AND P0, PT, R105, RZ, PT ;  /* 0x000000ff6900720c */ /* 0x000fe20003f05270 */
[----:B------:R-:W-:Y:S01]  /*8f40*/  IMAD.U32 R2, RZ, RZ, UR50 ;  /* 0x00000032ff027e24 */ /* 0x000fe2000f8e00ff */
[----:B------:R-:W-:Y:S01]  /*8f50*/  UIADD3 UR50, UPT, UPT, UR50, 0x1, URZ ;  /* 0x0000000132327890 */ /* 0x000fe2000fffe0ff */
[----:B------:R-:W-:Y:S03]  /*8f60*/  IMAD.U32 R0, RZ, RZ, UR37 ;  /* 0x00000025ff007e24 */ /* 0x000fe6000f8e00ff */
[----:B------:R-:W-:Y:S04]  /*8f70*/  UISETP.NE.AND UP0, UPT, UR50, 0x4, UPT ;  /* 0x000000043200788c */ /* 0x000fe8000bf05270 */
[----:B------:R-:W-:Y:S03]  /*8f80*/  USEL UR50, UR50, URZ, UP0 ;  /* 0x000000ff32327287 */ /* 0x000fe60008000000 */
[----:B------:R-:W-:Y:S05]  /*8f90*/  @P0 LEA R2, R2, UR36, 0x3 ;  /* 0x0000002402020c11 */ /* 0x000fea000f8e18ff */
[----:B------:R-:W-:Y:S05]  /*8fa0*/  @P0 VIADD R2, R2, 0x40 ;  /* 0x0000004002020836 */ /* 0x000fea0000000000 */
[----:B------:R-:W-:Y:S04]  /*8fb0*/  @P0 PRMT R0, R0, 0x654, R2 ;  /* 0x0000065400000816 */ /* 0x000fe80000000002 */
[----:B------:R2:W-:Y:S03]  /*8fc0*/  @P0 SYNCS.ARRIVE.TRANS64.RED.A1T0 RZ, [R0+URZ], RZ ;  /* 0x000000ff00ff09a7 */ /* 0x0005e600081004ff */
.L_x_127:
[----:B------:R-:W-:Y:S01]  /*8fd0*/  ISETP.NE.AND P2, PT, R102, RZ, PT ;  /* 0x000000ff6600720c */ /* 0x000fe20003f45270 */
[----:B------:R-:W-:Y:S01]  /*8fe0*/  UIADD3 UR48, UPT, UPT, UR48, 0x4, URZ ;  /* 0x0000000430307890 */ /* 0x000fe2000fffe0ff */
[----:B------:R-:W-:Y:S01]  /*8ff0*/  ISETP.NE.AND P0, PT, R104, 0x2, PT ;  /* 0x000000026800780c */ /* 0x000fe20003f05270 */
[----:B------:R-:W-:Y:S01]  /*9000*/  IMAD.IADD R14, R43, 0x1, R86 ;  /* 0x000000012b0e7824 */ /* 0x000fe200078e0256 */
[----:B------:R-:W-:Y:S01]  /*9010*/  ISETP.NE.AND P1, PT, R45, 0x4, PT ;  /* 0x000000042d00780c */ /* 0x000fe20003f25270 */
[----:B------:R-:W-:Y:S01]  /*9020*/  IMAD.IADD R15, R44, 0x1, R87 ;  /* 0x000000012c0f7824 */ /* 0x000fe200078e0257 */
[----:B------:R-:W-:Y:S02]  /*9030*/  SEL R2, RZ, 0x1, P0 ;  /* 0x00000001ff027807 */ /* 0x000fe40000000000 */
[----:B--2---:R-:W-:Y:S02]  /*9040*/  SEL R0, RZ, 0x1, P1 ;  /* 0x00000001ff007807 */ /* 0x004fe40000800000 */
[----:B------:R-:W-:Y:S02]  /*9050*/  LOP3.LUT R96, R96, R2, RZ, 0x3c, !PT ;  /* 0x0000000260607212 */ /* 0x000fe400078e3cff */
[----:B------:R-:W-:Y:S02]  /*9060*/  LOP3.LUT R97, R97, R0, RZ, 0x3c, !PT ;  /* 0x0000000061617212 */ /* 0x000fe400078e3cff */
[----:B------:R-:W-:Y:S02]  /*9070*/  @P2 R2UR UR52, R95 ;  /* 0x000000005f3422ca */ /* 0x000fe400000e0000 */
[----:B------:R-:W-:Y:S02]  /*9080*/  SEL R104, R104, RZ, P0 ;  /* 0x000000ff68687207 */ /* 0x000fe40000000000 */
[----:B------:R-:W-:Y:S01]  /*9090*/  SEL R45, R45, RZ, P1 ;  /* 0x000000ff2d2d7207 */ /* 0x000fe20000800000 */
[----:B------:R-:W-:Y:S10]  /*90a0*/  @P2 BRA `(.L_x_128) ;  /* 0xffffffc000082947 */ /* 0x000ff4000383ffff */
[----:B------:R-:W-:-:S09]  /*90b0*/  UISETP.NE.AND UP0, UPT, UR49, URZ, UPT ;  /* 0x000000ff3100728c */ /* 0x000fd2000bf05270 */
[----:B------:R-:W-:Y:S05]  /*90c0*/  BRA.U !UP0, `(.L_x_129) ;  /* 0x0000000108487547 */ /* 0x000fea000b800000 */
[----:B------:R-:W2:Y:S02]  /*90d0*/  LDCU.64 UR4, c[0x0][0x890] ;  /* 0x00011200ff0477ac */ /* 0x000ea40008000a00 */
[----:B--2---:R-:W-:-:S04]  /*90e0*/  UISETP.NE.U32.AND UP0, UPT, UR4, URZ, UPT ;  /* 0x000000ff0400728c */ /* 0x004fc8000bf05070 */
[----:B------:R-:W-:-:S09]  /*90f0*/  UISETP.NE.AND.EX UP0, UPT, UR5, URZ, UPT, UP0 ;  /* 0x000000ff0500728c */ /* 0x000fd2000bf05300 */
[----:B------:R-:W-:Y:S05]  /*9100*/  BRA.U UP0, `(.L_x_130) ;  /* 0x00000001000c7547 */ /* 0x000fea000b800000 */
[----:B------:R-:W-:-:S13]  /*9110*/  FSETP.NEU.AND P0, PT, R49, RZ, PT ;  /* 0x000000ff3100720b */ /* 0x000fda0003f0d000 */
[----:B------:R-:W-:Y:S05]  /*9120*/  @!P0 EXIT ;  /* 0x000000000000894d */ /* 0x000fea0003800000 */
[----:B------:R-:W-:Y:S05]  /*9130*/  BRA `(.L_x_129) ;  /* 0x00000000002c7947 */ /* 0x000fea0003800000 */
.L_x_130:
[----:B------:R-:W-:Y:S01]  /*9140*/  ISETP.NE.AND P0, PT, R103, RZ, PT ;  /* 0x000000ff6700720c */ /* 0x000fe20003f05270 */
[----:B------:R-:W-:-:S12]  /*9150*/  BSSY.RECONVERGENT B0, `(.L_x_129) ;  /* 0x0000009000007945 */ /* 0x000fd80003800200 */
[----:B------:R-:W-:Y:S05]  /*9160*/  @P0 BRA `(.L_x_131) ;  /* 0x0000000000140947 */ /* 0x000fea0003800000 */
[----:B------:R-:W2:Y:S02]  /*9170*/  LDCU.64 UR4, c[0x0][0x888] ;  /* 0x00011100ff0477ac */ /* 0x000ea40008000a00 */
[----:B--2---:R-:W-:-:S04]  /*9180*/  ISETP.NE.U32.AND P0, PT, RZ, UR4, PT ;  /* 0x00000004ff007c0c */ /* 0x004fc8000bf05070 */
[----:B------:R-:W-:-:S13]  /*9190*/  ISETP.NE.AND.EX P0, PT, RZ, UR5, PT, P0 ;  /* 0x00000005ff007c0c */ /* 0x000fda000bf05300 */
[----:B------:R-:W-:Y:S05]  /*91a0*/  @!P0 EXIT ;  /* 0x000000000000894d */ /* 0x000fea0003800000 */
[----:B------:R-:W-:Y:S05]  /*91b0*/  BRA `(.L_x_132) ;  /* 0x0000000000087947 */ /* 0x000fea0003800000 */
.L_x_131:
[----:B------:R-:W-:-:S13]  /*91c0*/  FSETP.NEU.AND P0, PT, R49, RZ, PT ;  /* 0x000000ff3100720b */ /* 0x000fda0003f0d000 */
[----:B------:R-:W-:Y:S05]  /*91d0*/  @!P0 EXIT ;  /* 0x000000000000894d */ /* 0x000fea0003800000 */
.L_x_132:
[----:B------:R-:W-:Y:S05]  /*91e0*/  BSYNC.RECONVERGENT B0 ;  /* 0x0000000000007941 */ /* 0x000fea0003800200 */
.L_x_129:
[----:B------:R-:W-:Y:S01]  /*91f0*/  ULEA UR4, UR50, UR36, 0x3 ;  /* 0x0000002432047291 */ /* 0x000fe2000f8e18ff */
[----:B------:R-:W-:-:S04]  /*9200*/  DEPBAR.LE SB0, 0x0 ;  /* 0x000080000000791a */ /* 0x000fc80000000000 */
[----:B------:R-:W-:-:S04]  /*9210*/  UIADD3 UR4, UPT, UPT, UR4, 0x40, URZ ;  /* 0x0000004004047890 */ /* 0x000fc8000fffe0ff */
[----:B------:R-:W-:-:S09]  /*9220*/  UPRMT UR4, UR37, 0x654, UR4 ;  /* 0x0000065425047896 */ /* 0x000fd20008000004 */
[----:B------:R-:W-:Y:S01]  /*9230*/  SYNCS.ARRIVE.TRANS64.RED.A1T0 RZ, [UR4], RZ ;  /* 0x000000ffffff79a7 */ /* 0x000fe20008100404 */
[----:B------:R-:W-:Y:S05]  /*9240*/  EXIT ;  /* 0x000000000000794d */ /* 0x000fea0003800000 */
.L_x_19:
[----:B--2---:R2:W1:Y:S02]  /*9250*/  SYNCS.PHASECHK.TRANS64.TRYWAIT P0, [R2+URZ+0xe0], R3 ;  /* 0x0000e003020075a7 */ /* 0x00446400080011ff */
[----:B-1----:R-:W-:Y:S05]  /*9260*/  @!P0 NANOSLEEP.SYNCS 0x989680 ;  /* 0x009896800000895d */ /* 0x002fea0003900000 */
[----:B------:R-:W1:Y:S02]  /*9270*/  @!P0 SYNCS.PHASECHK.TRANS64 P0, [R2+URZ+0xe0], R3 ;  /* 0x0000e003020085a7 */ /* 0x000e6400080010ff */
[----:B-1----:R-:W-:Y:S05]  /*9280*/  @!P0 BRA `(.L_x_19) ;  /* 0xfffffffc00f08947 */ /* 0x002fea000383ffff */
[----:B------:R-:W-:Y:S05]  /*9290*/  BRA `(.L_x_133) ;  /* 0xffffff8000c07947 */ /* 0x000fea000383ffff */
.L_x_22:
[----:B-1----:R-:W-:-:S07]  /*92a0*/  MOV R2, UR49 ;  /* 0x0000003100027c02 */ /* 0x002fce0008000f00 */
.L_x_134:
[----:B-1----:R1:W2:Y:S02]  /*92b0*/  SYNCS.PHASECHK.TRANS64.TRYWAIT P0, [R2+URZ+0x10], R4 ;  /* 0x00001004020075a7 */ /* 0x0022a400080011ff */
[----:B--2---:R-:W-:Y:S05]  /*92c0*/  @!P0 NANOSLEEP.SYNCS 0x989680 ;  /* 0x009896800000895d */ /* 0x004fea0003900000 */
[----:B------:R-:W2:Y:S02]  /*92d0*/  @!P0 SYNCS.PHASECHK.TRANS64 P0, [R2+URZ+0x10], R4 ;  /* 0x00001004020085a7 */ /* 0x000ea400080010ff */
[----:B--2---:R-:W-:Y:S05]  /*92e0*/  @!P0 BRA `(.L_x_134) ;  /* 0xfffffffc00f08947 */ /* 0x004fea000383ffff */
[----:B------:R-:W-:Y:S05]  /*92f0*/  BRA `(.L_x_21) ;  /* 0xffffff84001c7947 */ /* 0x000fea000383ffff */
.L_x_30:
[----:B------:R-:W-:-:S07]  /*9300*/  MOV R2, UR49 ;  /* 0x0000003100027c02 */ /* 0x000fce0008000f00 */
.L_x_135:
[----:B-1----:R1:W2:Y:S02]  /*9310*/  SYNCS.PHASECHK.TRANS64.TRYWAIT P0, [R2+URZ+0x10], R4 ;  /* 0x00001004020075a7 */ /* 0x0022a400080011ff */
[----:B--2---:R-:W-:Y:S05]  /*9320*/  @!P0 NANOSLEEP.SYNCS 0x989680 ;  /* 0x009896800000895d */ /* 0x004fea0003900000 */
[----:B------:R-:W2:Y:S02]  /*9330*/  @!P0 SYNCS.PHASECHK.TRANS64 P0, [R2+URZ+0x10], R4 ;  /* 0x00001004020085a7 */ /* 0x000ea400080010ff */
[----:B--2---:R-:W-:Y:S05]  /*9340*/  @!P0 BRA `(.L_x_135) ;  /* 0xfffffffc00f08947 */ /* 0x004fea000383ffff */
[----:B------:R-:W-:Y:S05]  /*9350*/  BRA `(.L_x_29) ;  /* 0xffffff8800387947 */ /* 0x000fea000383ffff */
.L_x_36:
[----:B-1----:R1:W2:Y:S02]  /*9360*/  SYNCS.PHASECHK.TRANS64.TRYWAIT P0, [R2+URZ+0x70], R3 ;  /* 0x00007003020075a7 */ /* 0x0022a400080011ff */
[----:B--2---:R-:W-:Y:S05]  /*9370*/  @!P0 NANOSLEEP.SYNCS 0x989680 ;  /* 0x009896800000895d */ /* 0x004fea0003900000 */
[----:B------:R-:W2:Y:S02]  /*9380*/  @!P0 SYNCS.PHASECHK.TRANS64 P0, [R2+URZ+0x70], R3 ;  /* 0x00007003020085a7 */ /* 0x000ea400080010ff */
[----:B--2---:R-:W-:Y:S05]  /*9390*/  @!P0 BRA `(.L_x_36) ;  /* 0xfffffffc00f08947 */ /* 0x004fea000383ffff */
[----:B------:R-:W-:Y:S05]  /*93a0*/  BRA `(.L_x_136) ;  /* 0xffffff8c00287947 */ /* 0x000fea000383ffff */
.L_x_40:
[----:B----4-:R-:W-:-:S07]  /*93b0*/  MOV R0, UR4 ;  /* 0x0000000400007c02 */ /* 0x010fce0008000f00 */
.L_x_137:
[----:B-1----:R1:W2:Y:S02]  /*93c0*/  SYNCS.PHASECHK.TRANS64.TRYWAIT P0, [R0+URZ], R2 ;  /* 0x00000002000075a7 */ /* 0x0022a400080011ff */
[----:B--2---:R-:W-:Y:S05]  /*93d0*/  @!P0 NANOSLEEP.SYNCS 0x989680 ;  /* 0x009896800000895d */ /* 0x004fea0003900000 */
[----:B------:R-:W2:Y:S02]  /*93e0*/  @!P0 SYNCS.PHASECHK.TRANS64 P0, [R0+URZ], R2 ;  /* 0x00000002000085a7 */ /* 0x000ea400080010ff */
[----:B--2---:R-:W-:Y:S05]  /*93f0*/  @!P0 BRA `(.L_x_137) ;  /* 0xfffffffc00f08947 */ /* 0x004fea000383ffff */
[----:B------:R-:W-:Y:S05]  /*9400*/  BRA `(.L_x_138) ;  /* 0xffffff9000987947 */ /* 0x000fea000383ffff */
.L_x_43:
[----:B-1----:R1:W2:Y:S02]  /*9410*/  SYNCS.PHASECHK.TRANS64.TRYWAIT P0, [R0+URZ+0xd0], R4 ;  /* 0x0000d004000075a7 */ /* 0x0022a400080011ff */
[----:B--2---:R-:W-:Y:S05]  /*9420*/  @!P0 NANOSLEEP.SYNCS 0x989680 ;  /* 0x009896800000895d */ /* 0x004fea0003900000 */
[----:B------:R-:W2:Y:S02]  /*9430*/  @!P0 SYNCS.PHASECHK.TRANS64 P0, [R0+URZ+0xd0], R4 ;  /* 0x0000d004000085a7 */ /* 0x000ea400080010ff */
[----:B--2---:R-:W-:Y:S05]  /*9440*/  @!P0 BRA `(.L_x_43) ;  /* 0xfffffffc00f08947 */ /* 0x004fea000383ffff */
[----:B------:R-:W-:Y:S05]  /*9450*/  BRA `(.L_x_139) ;  /* 0xffffff9000f47947 */ /* 0x000fea000383ffff */
.L_x_44:
[----:B------:R-:W-:-:S07]  /*9460*/  MOV R0, UR5 ;  /* 0x0000000500007c02 */ /* 0x000fce0008000f00 */
.L_x_140:
[----:B-1----:R1:W2:Y:S02]  /*9470*/  SYNCS.PHASECHK.TRANS64.TRYWAIT P0, [R0+URZ+0x80], R5 ;  /* 0x00008005000075a7 */ /* 0x0022a400080011ff */
[----:B--2---:R-:W-:Y:S05]  /*9480*/  @!P0 NANOSLEEP.SYNCS 0x989680 ;  /* 0x009896800000895d */ /* 0x004fea0003900000 */
[----:B------:R-:W2:Y:S02]  /*9490*/  @!P0 SYNCS.PHASECHK.TRANS64 P0, [R0+URZ+0x80], R5 ;  /* 0x00008005000085a7 */ /* 0x000ea400080010ff */
[----:B--2---:R-:W-:Y:S05]  /*94a0*/  @!P0 BRA `(.L_x_140) ;  /* 0xfffffffc00f08947 */ /* 0x004fea000383ffff */
[----:B------:R-:W-:Y:S05]  /*94b0*/  BRA `(.L_x_141) ;  /* 0xffffff9400047947 */ /* 0x000fea000383ffff */
.L_x_45:
[----:B-1----:R1:W2:Y:S02]  /*94c0*/  SYNCS.PHASECHK.TRANS64.TRYWAIT P1, [R0+URZ+0x70], R4 ;  /* 0x00007004000075a7 */ /* 0x0022a400080211ff */
[----:B--2---:R-:W-:Y:S05]  /*94d0*/  @!P1 NANOSLEEP.SYNCS 0x989680 ;  /* 0x009896800000995d */ /* 0x004fea0003900000 */
[----:B------:R-:W2:Y:S02]  /*94e0*/  @!P1 SYNCS.PHASECHK.TRANS64 P1, [R0+URZ+0x70], R4 ;  /* 0x00007004000095a7 */ /* 0x000ea400080210ff */
[----:B--2---:R-:W-:Y:S05]  /*94f0*/  @!P1 BRA `(.L_x_45) ;  /* 0xfffffffc00f09947 */ /* 0x004fea000383ffff */
[----:B------:R-:W-:Y:S05]  /*9500*/  BRA `(.L_x_142) ;  /* 0xffffff9400347947 */ /* 0x000fea000383ffff */
.L_x_48:
[----:B------:R-:W-:-:S07]  /*9510*/  MOV R0, UR5 ;  /* 0x0000000500007c02 */ /* 0x000fce0008000f00 */
.L_x_143:
[----:B-1----:R1:W2:Y:S02]  /*9520*/  SYNCS.PHASECHK.TRANS64.TRYWAIT P0, [R0+URZ+0x80], R2 ;  /* 0x00008002000075a7 */ /* 0x0022a400080011ff */
[----:B--2---:R-:W-:Y:S05]  /*9530*/  @!P0 NANOSLEEP.SYNCS 0x989680 ;  /* 0x009896800000895d */ /* 0x004fea0003900000 */
[----:B------:R-:W2:Y:S02]  /*9540*/  @!P0 SYNCS.PHASECHK.TRANS64 P0, [R0+URZ+0x80], R2 ;  /* 0x00008002000085a7 */ /* 0x000ea400080010ff */
[----:B--2---:R-:W-:Y:S05]  /*9550*/  @!P0 BRA `(.L_x_143) ;  /* 0xfffffffc00f08947 */ /* 0x004fea000383ffff */
[----:B------:R-:W-:Y:S05]  /*9560*/  BRA `(.L_x_47) ;  /* 0xffffff9400887947 */ /* 0x000fea000383ffff */
.L_x_55:
[----:B-1----:R1:W2:Y:S02]  /*9570*/  SYNCS.PHASECHK.TRANS64.TRYWAIT P1, [R0+URZ+0x70], R2 ;  /* 0x00007002000075a7 */ /* 0x0022a400080211ff */
[----:B--2---:R-:W-:Y:S05]  /*9580*/  @!P1 NANOSLEEP.SYNCS 0x989680 ;  /* 0x009896800000995d */ /* 0x004fea0003900000 */
[----:B------:R-:W2:Y:S02]  /*9590*/  @!P1 SYNCS.PHASECHK.TRANS64 P1, [R0+URZ+0x70], R2 ;  /* 0x00007002000095a7 */ /* 0x000ea400080210ff */
[----:B--2---:R-:W-:Y:S05]  /*95a0*/  @!P1 BRA `(.L_x_55) ;  /* 0xfffffffc00f09947 */ /* 0x004fea000383ffff */
[----:B------:R-:W-:Y:S05]  /*95b0*/  BRA `(.L_x_144) ;  /* 0xffffff9c00187947 */ /* 0x000fea000383ffff */
.L_x_56:
[----:B------:R-:W-:-:S07]  /*95c0*/  MOV R2, UR6 ;  /* 0x0000000600027c02 */ /* 0x000fce0008000f00 */
.L_x_145:
[----:B-1----:R1:W2:Y:S02]  /*95d0*/  SYNCS.PHASECHK.TRANS64.TRYWAIT P0, [R2+URZ+0xb0], R0 ;  /* 0x0000b000020075a7 */ /* 0x0022a400080011ff */
[----:B--2---:R-:W-:Y:S05]  /*95e0*/  @!P0 NANOSLEEP.SYNCS 0x989680 ;  /* 0x009896800000895d */ /* 0x004fea0003900000 */
[----:B------:R-:W2:Y:S02]  /*95f0*/  @!P0 SYNCS.PHASECHK.TRANS64 P0, [R2+URZ+0xb0], R0 ;  /* 0x0000b000020085a7 */ /* 0x000ea400080010ff */
[----:B--2---:R-:W-:Y:S05]  /*9600*/  @!P0 BRA `(.L_x_145) ;  /* 0xfffffffc00f08947 */ /* 0x004fea000383ffff */
[----:B------:R-:W-:Y:S05]  /*9610*/  BRA `(.L_x_146) ;  /* 0xffffff9c00687947 */ /* 0x000fea000383ffff */
.L_x_59:
[----:B------:R-:W-:Y:S07]  /*9620*/  MOV R0, UR11 ;  /* 0x0000000b00007c02 */ /* 0x000fee0008000f00 */
.L_x_147:
[----:B-1----:R1:W2:Y:S02]  /*9630*/  SYNCS.PHASECHK.TRANS64.TRYWAIT P0, [R0+URZ], R2 ;  /* 0x00000002000075a7 */ /* 0x0022a400080011ff */
[----:B--2---:R-:W-:Y:S05]  /*9640*/  @!P0 NANOSLEEP.SYNCS 0x989680 ;  /* 0x009896800000895d */ /* 0x004fea0003900000 */
[----:B------:R-:W2:Y:S02]  /*9650*/  @!P0 SYNCS.PHASECHK.TRANS64 P0, [R0+URZ], R2 ;  /* 0x00000002000085a7 */ /* 0x000ea400080010ff */
[----:B--2---:R-:W-:Y:S05]  /*9660*/  @!P0 BRA `(.L_x_147) ;  /* 0xfffffffc00f08947 */ /* 0x004fea000383ffff */
[----:B------:R-:W-:Y:S05]  /*9670*/  BRA `(.L_x_58) ;  /* 0xffffff9c00847947 */ /* 0x000fea000383ffff */
.L_x_62:
[----:B------:R-:W-:-:S07]  /*9680*/  MOV R0, UR6 ;  /* 0x0000000600007c02 */ /* 0x000fce0008000f00 */
.L_x_148:
[----:B--2---:R2:W4:Y:S02]  /*9690*/  SYNCS.PHASECHK.TRANS64.TRYWAIT P0, [R0+URZ], R2 ;  /* 0x00000002000075a7 */ /* 0x00452400080011ff */
[----:B----4-:R-:W-:Y:S05]  /*96a0*/  @!P0 NANOSLEEP.SYNCS 0x989680 ;  /* 0x009896800000895d */ /* 0x010fea0003900000 */
[----:B------:R-:W4:Y:S02]  /*96b0*/  @!P0 SYNCS.PHASECHK.TRANS64 P0, [R0+URZ], R2 ;  /* 0x00000002000085a7 */ /* 0x000f2400080010ff */
[----:B----4-:R-:W-:Y:S05]  /*96c0*/  @!P0 BRA `(.L_x_148) ;  /* 0xfffffffc00f08947 */ /* 0x010fea000383ffff */
[----:B------:R-:W-:Y:S05]  /*96d0*/  BRA `(.L_x_149) ;  /* 0xffffffa000b07947 */ /* 0x000fea000383ffff */
.L_x_63:
[----:B------:R-:W-:-:S07]  /*96e0*/  MOV R0, UR6 ;  /* 0x0000000600007c02 */ /* 0x000fce0008000f00 */
.L_x_150:
[----:B-1----:R1:W2:Y:S02]  /*96f0*/  SYNCS.PHASECHK.TRANS64.TRYWAIT P0, [R0+URZ], R3 ;  /* 0x00000003000075a7 */ /* 0x0022a400080011ff */
[----:B--2---:R-:W-:Y:S05]  /*9700*/  @!P0 NANOSLEEP.SYNCS 0x989680 ;  /* 0x009896800000895d */ /* 0x004fea0003900000 */
[----:B------:R-:W2:Y:S02]  /*9710*/  @!P0 SYNCS.PHASECHK.TRANS64 P0, [R0+URZ], R3 ;  /* 0x00000003000085a7 */ /* 0x000ea400080010ff */
[----:B--2---:R-:W-:Y:S05]  /*9720*/  @!P0 BRA `(.L_x_150) ;  /* 0xfffffffc00f08947 */ /* 0x004fea000383ffff */
[----:B------:R-:W-:Y:S05]  /*9730*/  BRA `(.L_x_151) ;  /* 0xffffffa000bc7947 */ /* 0x000fea000383ffff */
.L_x_64:
[----:B------:R-:W-:-:S07]  /*9740*/  MOV R0, UR6 ;  /* 0x0000000600007c02 */ /* 0x000fce0008000f00 */
.L_x_152:
[----:B-1----:R1:W2:Y:S02]  /*9750*/  SYNCS.PHASECHK.TRANS64.TRYWAIT P0, [R0+URZ], R3 ;  /* 0x00000003000075a7 */ /* 0x0022a400080011ff */
[----:B--2---:R-:W-:Y:S05]  /*9760*/  @!P0 NANOSLEEP.SYNCS 0x989680 ;  /* 0x009896800000895d */ /* 0x004fea0003900000 */
[----:B------:R-:W2:Y:S02]  /*9770*/  @!P0 SYNCS.PHASECHK.TRANS64 P0, [R0+URZ], R3 ;  /* 0x00000003000085a7 */ /* 0x000ea400080010ff */
[----:B--2---:R-:W-:Y:S05]  /*9780*/  @!P0 BRA `(.L_x_152) ;  /* 0xfffffffc00f08947 */ /* 0x004fea000383ffff */
[----:B------:R-:W-:Y:S05]  /*9790*/  BRA `(.L_x_153) ;  /* 0xffffffa000c87947 */ /* 0x000fea000383ffff */
.L_x_65:
[----:B-1----:R-:W-:-:S07]  /*97a0*/  MOV R0, UR7 ;  /* 0x0000000700007c02 */ /* 0x002fce0008000f00 */
.L_x_154:
[----:B-1----:R1:W2:Y:S02]  /*97b0*/  SYNCS.PHASECHK.TRANS64.TRYWAIT P0, [R0+URZ], R2 ;  /* 0x00000002000075a7 */ /* 0x0022a400080011ff */
[----:B--2---:R-:W-:Y:S05]  /*97c0*/  @!P0 NANOSLEEP.SYNCS 0x989680 ;  /* 0x009896800000895d */ /* 0x004fea0003900000 */
[----:B------:R-:W2:Y:S02]  /*97d0*/  @!P0 SYNCS.PHASECHK.TRANS64 P0, [R0+URZ], R2 ;  /* 0x00000002000085a7 */ /* 0x000ea400080010ff */
[----:B--2---:R-:W-:Y:S05]  /*97e0*/  @!P0 BRA `(.L_x_154) ;  /* 0xfffffffc00f08947 */ /* 0x004fea000383ffff */
[----:B------:R-:W-:Y:S05]  /*97f0*/  BRA `(.L_x_155) ;  /* 0xffffffa000d47947 */ /* 0x000fea000383ffff */
.L_x_70:
[----:B--2---:R2:W3:Y:S02]  /*9800*/  SYNCS.PHASECHK.TRANS64.TRYWAIT P0, [R0+URZ+0x70], R2 ;  /* 0x00007002000075a7 */ /* 0x0044e400080011ff */
[----:B---3--:R-:W-:Y:S05]  /*9810*/  @!P0 NANOSLEEP.SYNCS 0x989680 ;  /* 0x009896800000895d */ /* 0x008fea0003900000 */
[----:B------:R-:W3:Y:S02]  /*9820*/  @!P0 SYNCS.PHASECHK.TRANS64 P0, [R0+URZ+0x70], R2 ;  /* 0x00007002000085a7 */ /* 0x000ee400080010ff */
[----:B---3--:R-:W-:Y:S05]  /*9830*/  @!P0 BRA `(.L_x_70) ;  /* 0xfffffffc00f08947 */ /* 0x008fea000383ffff */
[----:B------:R-:W-:Y:S05]  /*9840*/  BRA `(.L_x_156) ;  /* 0xffffffa400e07947 */ /* 0x000fea000383ffff */
.L_x_73:
[----:B------:R-:W-:Y:S07]  /*9850*/  MOV R0, UR7 ;  /* 0x0000000700007c02 */ /* 0x000fee0008000f00 */
.L_x_157:
[----:B--2---:R2:W3:Y:S02]  /*9860*/  SYNCS.PHASECHK.TRANS64.TRYWAIT P0, [R0+URZ+0x68], R2 ;  /* 0x00006802000075a7 */ /* 0x0044e400080011ff */
[----:B---3--:R-:W-:Y:S05]  /*9870*/  @!P0 NANOSLEEP.SYNCS 0x989680 ;  /* 0x009896800000895d */ /* 0x008fea0003900000 */
[----:B------:R-:W3:Y:S02]  /*9880*/  @!P0 SYNCS.PHASECHK.TRANS64 P0, [R0+URZ+0x68], R2 ;  /* 0x00006802000085a7 */ /* 0x000ee400080010ff */
[----:B---3--:R-:W-:Y:S05]  /*9890*/  @!P0 BRA `(.L_x_157) ;  /* 0xfffffffc00f08947 */ /* 0x008fea000383ffff */
[----:B------:R-:W-:Y:S05]  /*98a0*/  BRA `(.L_x_72) ;  /* 0xffffffa800c07947 */ /* 0x000fea000383ffff */
.L_x_76:
[----:B------:R-:W-:Y:S07]  /*98b0*/  MOV R0, UR7 ;  /* 0x0000000700007c02 */ /* 0x000fee0008000f00 */
.L_x_158:
[----:B-1----:R1:W2:Y:S02]  /*98c0*/  SYNCS.PHASECHK.TRANS64.TRYWAIT P0, [R0+URZ+0x40], R14 ;  /* 0x0000400e000075a7 */ /* 0x0022a400080011ff */
[----:B--2---:R-:W-:Y:S05]  /*98d0*/  @!P0 NANOSLEEP.SYNCS 0x989680 ;  /* 0x009896800000895d */ /* 0x004fea0003900000 */
[----:B------:R-:W2:Y:S02]  /*98e0*/  @!P0 SYNCS.PHASECHK.TRANS64 P0, [R0+URZ+0x40], R14 ;  /* 0x0000400e000085a7 */ /* 0x000ea400080010ff */
[----:B--2---:R-:W-:Y:S05]  /*98f0*/  @!P0 BRA `(.L_x_158) ;  /* 0xfffffffc00f08947 */ /* 0x004fea000383ffff */
[----:B------:R-:W-:Y:S05]  /*9900*/  BRA `(.L_x_159) ;  /* 0xffffffac00387947 */ /* 0x000fea000383ffff */
.L_x_77:
[----:B------:R-:W-:Y:S07]  /*9910*/  MOV R0, UR7 ;  /* 0x0000000700007c02 */ /* 0x000fee0008000f00 */
.L_x_160:
[----:B-1----:R1:W2:Y:S02]  /*9920*/  SYNCS.PHASECHK.TRANS64.TRYWAIT P0, [R0+URZ+0x48], R14 ;  /* 0x0000480e000075a7 */ /* 0x0022a400080011ff */
[----:B--2---:R-:W-:Y:S05]  /*9930*/  @!P0 NANOSLEEP.SYNCS 0x989680 ;  /* 0x009896800000895d */ /* 0x004fea0003900000 */
[----:B------:R-:W2:Y:S02]  /*9940*/  @!P0 SYNCS.PHASECHK.TRANS64 P0, [R0+URZ+0x48], R14 ;  /* 0x0000480e000085a7 */ /* 0x000ea400080010ff */
[----:B--2---:R-:W-:Y:S05]  /*9950*/  @!P0 BRA `(.L_x_160) ;  /* 0xfffffffc00f08947 */ /* 0x004fea000383ffff */
[----:B------:R-:W-:Y:S05]  /*9960*/  BRA `(.L_x_161) ;  /* 0xffffffac00747947 */ /* 0x000fea000383ffff */
.L_x_78:
[----:B------:R-:W-:Y:S07]  /*9970*/  MOV R0, UR7 ;  /* 0x0000000700007c02 */ /* 0x000fee0008000f00 */
.L_x_162:
[----:B-1----:R1:W2:Y:S02]  /*9980*/  SYNCS.PHASECHK.TRANS64.TRYWAIT P0, [R0+URZ+0x50], R14 ;  /* 0x0000500e000075a7 */ /* 0x0022a400080011ff */
[----:B--2---:R-:W-:Y:S05]  /*9990*/  @!P0 NANOSLEEP.SYNCS 0x989680 ;  /* 0x009896800000895d */ /* 0x004fea0003900000 */
[----:B------:R-:W2:Y:S02]  /*99a0*/  @!P0 SYNCS.PHASECHK.TRANS64 P0, [R0+URZ+0x50], R14 ;  /* 0x0000500e000085a7 */ /* 0x000ea400080010ff */
[----:B--2---:R-:W-:Y:S05]  /*99b0*/  @!P0 BRA `(.L_x_162) ;  /* 0xfffffffc00f08947 */ /* 0x004fea000383ffff */
[----:B------:R-:W-:Y:S05]  /*99c0*/  BRA `(.L_x_163) ;  /* 0xffffffac00b87947 */ /* 0x000fea000383ffff */
.L_x_79:
[----:B------:R-:W-:Y:S07]  /*99d0*/  MOV R0, UR7 ;  /* 0x0000000700007c02 */ /* 0x000fee0008000f00 */
.L_x_164:
[----:B-1----:R1:W2:Y:S02]  /*99e0*/  SYNCS.PHASECHK.TRANS64.TRYWAIT P0, [R0+URZ+0x58], R14 ;  /* 0x0000580e000075a7 */ /* 0x0022a400080011ff */
[----:B--2---:R-:W-:Y:S05]  /*99f0*/  @!P0 NANOSLEEP.SYNCS 0x989680 ;  /* 0x009896800000895d */ /* 0x004fea0003900000 */
[----:B------:R-:W2:Y:S02]  /*9a00*/  @!P0 SYNCS.PHASECHK.TRANS64 P0, [R0+URZ+0x58], R14 ;  /* 0x0000580e000085a7 */ /* 0x000ea400080010ff */
[----:B--2---:R-:W-:Y:S05]  /*9a10*/  @!P0 BRA `(.L_x_164) ;  /* 0xfffffffc00f08947 */ /* 0x004fea000383ffff */
[----:B------:R-:W-:Y:S05]  /*9a20*/  BRA `(.L_x_165) ;  /* 0xffffffb0003c7947 */ /* 0x000fea000383ffff */
.L_x_81:
[----:B------:R-:W-:-:S07]  /*9a30*/  MOV R0, UR7 ;  /* 0x0000000700007c02 */ /* 0x000fce0008000f00 */
.L_x_166:
[----:B-1----:R1:W3:Y:S02]  /*9a40*/  SYNCS.PHASECHK.TRANS64.TRYWAIT P0, [R0+URZ+0x40], R2 ;  /* 0x00004002000075a7 */ /* 0x0022e400080011ff */
[----:B---3--:R-:W-:Y:S05]  /*9a50*/  @!P0 NANOSLEEP.SYNCS 0x989680 ;  /* 0x009896800000895d */ /* 0x008fea0003900000 */
[----:B------:R-:W3:Y:S02]  /*9a60*/  @!P0 SYNCS.PHASECHK.TRANS64 P0, [R0+URZ+0x40], R2 ;  /* 0x00004002000085a7 */ /* 0x000ee400080010ff */
[----:B---3--:R-:W-:Y:S05]  /*9a70*/  @!P0 BRA `(.L_x_166) ;  /* 0xfffffffc00f08947 */ /* 0x008fea000383ffff */
[----:B------:R-:W-:Y:S05]  /*9a80*/  BRA `(.L_x_167) ;  /* 0xffffffb000ac7947 */ /* 0x000fea000383ffff */
.L_x_82:
[----:B-1----:R-:W-:-:S07]  /*9a90*/  MOV R0, UR7 ;  /* 0x0000000700007c02 */ /* 0x002fce0008000f00 */
.L_x_168:
[----:B-1----:R1:W3:Y:S02]  /*9aa0*/  SYNCS.PHASECHK.TRANS64.TRYWAIT P0, [R0+URZ+0x48], R2 ;  /* 0x00004802000075a7 */ /* 0x0022e400080011ff */
[----:B---3--:R-:W-:Y:S05]  /*9ab0*/  @!P0 NANOSLEEP.SYNCS 0x989680 ;  /* 0x009896800000895d */ /* 0x008fea0003900000 */
[----:B------:R-:W3:Y:S02]  /*9ac0*/  @!P0 SYNCS.PHASECHK.TRANS64 P0, [R0+URZ+0x48], R2 ;  /* 0x00004802000085a7 */ /* 0x000ee400080010ff */
[----:B---3--:R-:W-:Y:S05]  /*9ad0*/  @!P0 BRA `(.L_x_168) ;  /* 0xfffffffc00f08947 */ /* 0x008fea000383ffff */
[----:B------:R-:W-:Y:S05]  /*9ae0*/  BRA `(.L_x_169) ;  /* 0xffffffb0009c7947 */ /* 0x000fea000383ffff */
.L_x_83:
[----:B-1----:R-:W-:-:S07]  /*9af0*/  MOV R0, UR7 ;  /* 0x0000000700007c02 */ /* 0x002fce0008000f00 */
.L_x_170:
[----:B-1----:R1:W3:Y:S02]  /*9b00*/  SYNCS.PHASECHK.TRANS64.TRYWAIT P0, [R0+URZ+0x50], R2 ;  /* 0x00005002000075a7 */ /* 0x0022e400080011ff */
[----:B---3--:R-:W-:Y:S05]  /*9b10*/  @!P0 NANOSLEEP.SYNCS 0x989680 ;  /* 0x009896800000895d */ /* 0x008fea0003900000 */
[----:B------:R-:W3:Y:S02]  /*9b20*/  @!P0 SYNCS.PHASECHK.TRANS64 P0, [R0+URZ+0x50], R2 ;  /* 0x00005002000085a7 */ /* 0x000ee400080010ff */
[----:B---3--:R-:W-:Y:S05]  /*9b30*/  @!P0 BRA `(.L_x_170) ;  /* 0xfffffffc00f08947 */ /* 0x008fea000383ffff */
[----:B------:R-:W-:Y:S05]  /*9b40*/  BRA `(.L_x_171) ;  /* 0xffffffb0008c7947 */ /* 0x000fea000383ffff */
.L_x_85:
[----:B--2---:R2:W4:Y:S02]  /*9b50*/  SYNCS.PHASECHK.TRANS64.TRYWAIT P0, [R0+URZ+0x70], R2 ;  /* 0x00007002000075a7 */ /* 0x00452400080011ff */
[----:B----4-:R-:W-:Y:S05]  /*9b60*/  @!P0 NANOSLEEP.SYNCS 0x989680 ;  /* 0x009896800000895d */ /* 0x010fea0003900000 */
[----:B------:R-:W4:Y:S02]  /*9b70*/  @!P0 SYNCS.PHASECHK.TRANS64 P0, [R0+URZ+0x70], R2 ;  /* 0x00007002000085a7 */ /* 0x000f2400080010ff */
[----:B----4-:R-:W-:Y:S05]  /*9b80*/  @!P0 BRA `(.L_x_85) ;  /* 0xfffffffc00f08947 */ /* 0x010fea000383ffff */
[----:B------:R-:W-:Y:S05]  /*9b90*/  BRA `(.L_x_172) ;  /* 0xffffffb400607947 */ /* 0x000fea000383ffff */
.L_x_96:
[----:B-1----:R-:W-:Y:S04]  /*9ba0*/  MOV R0, UR36 ;  /* 0x0000002400007c02 */ /* 0x002fe80008000f00 */
[----:B------:R1:W3:Y:S03]  /*9bb0*/  SYNCS.PHASECHK.TRANS64.TRYWAIT P1, [R0+URZ+0x20], R3 ;  /* 0x00002003000075a7 */ /* 0x0002e600080211ff */
[----:B---3--:R-:W-:Y:S05]  /*9bc0*/  @!P1 NANOSLEEP.SYNCS 0x989680 ;  /* 0x009896800000995d */ /* 0x008fea0003900000 */
[----:B------:R-:W3:Y:S02]  /*9bd0*/  @!P1 SYNCS.PHASECHK.TRANS64 P1, [R0+URZ+0x20], R3 ;  /* 0x00002003000095a7 */ /* 0x000ee400080210ff */
[----:B---3--:R-:W-:Y:S05]  /*9be0*/  @!P1 BRA `(.L_x_96) ;  /* 0xfffffffc00ec9947 */ /* 0x008fea000383ffff */
[----:B------:R-:W-:Y:S05]  /*9bf0*/  BRA `(.L_x_95) ;  /* 0xffffffc000987947 */ /* 0x000fea000383ffff */
.L_x_98:
[----:B-1----:R1:W2:Y:S02]  /*9c00*/  SYNCS.PHASECHK.TRANS64.TRYWAIT P0, [R64+URZ+0x90], R2 ;  /* 0x00009002400075a7 */ /* 0x0022a400080011ff */
[----:B--2---:R-:W-:Y:S05]  /*9c10*/  @!P0 NANOSLEEP.SYNCS 0x989680 ;  /* 0x009896800000895d */ /* 0x004fea0003900000 */
[----:B------:R-:W2:Y:S02]  /*9c20*/  @!P0 SYNCS.PHASECHK.TRANS64 P0, [R64+URZ+0x90], R2 ;  /* 0x00009002400085a7 */ /* 0x000ea400080010ff */
[----:B--2---:R-:W-:Y:S05]  /*9c30*/  @!P0 BRA `(.L_x_98) ;  /* 0xfffffffc00f08947 */ /* 0x004fea000383ffff */
[----:B------:R-:W-:Y:S05]  /*9c40*/  BRA `(.L_x_97) ;  /* 0xffffffc000c47947 */ /* 0x000fea000383ffff */
.L_x_107:
[----:B--2---:R2:W3:Y:S02]  /*9c50*/  SYNCS.PHASECHK.TRANS64.TRYWAIT P0, [R2+URZ+0x20], R0 ;  /* 0x00002000020075a7 */ /* 0x0044e400080011ff */
[----:B---3--:R-:W-:Y:S05]  /*9c60*/  @!P0 NANOSLEEP.SYNCS 0x989680 ;  /* 0x009896800000895d */ /* 0x008fea0003900000 */
[----:B------:R-:W3:Y:S02]  /*9c70*/  @!P0 SYNCS.PHASECHK.TRANS64 P0, [R2+URZ+0x20], R0 ;  /* 0x00002000020085a7 */ /* 0x000ee400080010ff */
[----:B---3--:R-:W-:Y:S05]  /*9c80*/  @!P0 BRA `(.L_x_107) ;  /* 0xfffffffc00f08947 */ /* 0x008fea000383ffff */
[----:B------:R-:W-:Y:S05]  /*9c90*/  BRA `(.L_x_106) ;  /* 0xffffffcc00a87947 */ /* 0x000fea000383ffff */
.L_x_115:
[----:B--2---:R2:W3:Y:S02]  /*9ca0*/  SYNCS.PHASECHK.TRANS64.TRYWAIT P0, [R0+URZ+0x20], R5 ;  /* 0x00002005000075a7 */ /* 0x0044e400080011ff */
[----:B---3--:R-:W-:Y:S05]  /*9cb0*/  @!P0 NANOSLEEP.SYNCS 0x989680 ;  /* 0x009896800000895d */ /* 0x008fea0003900000 */
[----:B------:R-:W3:Y:S02]  /*9cc0*/  @!P0 SYNCS.PHASECHK.TRANS64 P0, [R0+URZ+0x20], R5 ;  /* 0x00002005000085a7 */ /* 0x000ee400080010ff */
[----:B---3--:R-:W-:Y:S05]  /*9cd0*/  @!P0 BRA `(.L_x_115) ;  /* 0xfffffffc00f08947 */ /* 0x008fea000383ffff */
[----:B------:R-:W-:Y:S05]  /*9ce0*/  BRA `(.L_x_114) ;  /* 0xffffffd800ac7947 */ /* 0x000fea000383ffff */
.L_x_123:
[----:B--2---:R2:W3:Y:S02]  /*9cf0*/  SYNCS.PHASECHK.TRANS64.TRYWAIT P0, [R2+URZ+0x20], R0 ;  /* 0x00002000020075a7 */ /* 0x0044e400080011ff */
[----:B---3--:R-:W-:Y:S05]  /*9d00*/  @!P0 NANOSLEEP.SYNCS 0x989680 ;  /* 0x009896800000895d */ /* 0x008fea0003900000 */
[----:B------:R-:W3:Y:S02]  /*9d10*/  @!P0 SYNCS.PHASECHK.TRANS64 P0, [R2+URZ+0x20], R0 ;  /* 0x00002000020085a7 */ /* 0x000ee400080010ff */
[----:B---3--:R-:W-:Y:S05]  /*9d20*/  @!P0 BRA `(.L_x_123) ;  /* 0xfffffffc00f08947 */ /* 0x008fea000383ffff */
[----:B------:R-:W-:Y:S05]  /*9d30*/  BRA `(.L_x_122) ;  /* 0xffffffe400b07947 */ /* 0x000fea000383ffff */
        .weak           $__internal_0_$__cuda_sm10x_tcgen05_guardrail_trap_col_being_dealloced_not_returned_by_alloc
        .type           $__internal_0_$__cuda_sm10x_tcgen05_guardrail_trap_col_being_dealloced_not_returned_by_alloc,@function
        .size           $__internal_0_$__cuda_sm10x_tcgen05_guardrail_trap_col_being_dealloced_not_returned_by_alloc,($__internal_1_$__cuda_sm10x_tcgen05_guardrail_trap_phase_invalid_during_alloc - $__internal_0_$__cuda_sm10x_tcgen05_guardrail_trap_col_being_dealloced_not_returned_by_alloc)
$__internal_0_$__cuda_sm10x_tcgen05_guardrail_trap_col_being_dealloced_not_returned_by_alloc:
[----:B------:R-:W-:Y:S05]  /*9d40*/  BPT.TRAP 0x1 ;  /* 0x000000040000795c */ /* 0x000fea0000300000 */
[----:B------:R-:W-:-:S04]  /*9d50*/  HFMA2 R3, -RZ, RZ, 0, 0 ;  /* 0x00000000ff037431 */ /* 0x000fc800000001ff */
[----:B------:R-:W-:Y:S05]  /*9d60*/  RET.REL.NODEC R2 `(_ZN7cutlass13device_kernelINS_4gemm6kernel13GemmUniversalIN4cute5tupleIJiiiiEEENS1_10collective13CollectiveMmaINS1_35MainloopSm100TmaUmmaWarpSpecializedILi2ELi2ELi4ENS5_IJNS4_1CILi1EEESB_SB_EEEEENS5_IJNSA_ILi64EEENSA_ILi256EEENSA_ILi128EEEEEENS_10bfloat16_tENS5_IJlSB_lEEESI_NS5_IJSB_llEEENS4_8TiledMMAINS4_8MMA_AtomIJNS4_20SM100_MMA_F16BF16_SSISI_SI_fLi64ELi256ELNS4_4UMMA5MajorE0ELSP_1ELNSO_7ScaleInE0ELSQ_0EEEEEENS4_6LayoutISC_NS5_IJNSA_ILi0EEESU_SU_EEEEENS5_IJNS4_10UnderscoreESX_SX_EEEEENS4_13SM90_TMA_LOADENS4_14ComposedLayoutINS4_7SwizzleILi3ELi4ELi3EEENS4_18smem_ptr_flag_bitsILi16EEENST_INS5_IJNSA_ILi8EEESE_EEENS5_IJSE_SB_EEEEEEEvNS4_8identityES10_NS11_IS13_S15_NST_INS5_IJSE_S16_EEENS5_IJSB_SE_EEEEEEEvS1B_EENS_8epilogue10collective18CollectiveEpilogueINS1H_23Sm100TmaWarpSpecializedILi4ELi2ELi32ELb1ELb0EEEJSH_NS5_IJNST_ISE_SB_EES1M_EEESI_SJ_SI_SJ_NS1H_6fusion15FusionCallbacksIS1L_NS1O_17LinearCombinationISI_fSI_fLNS_15FloatRoundStyleE2EEESH_S1N_JEEENS4_5SM1004TMEM4LOAD26SM100_TMEM_LOAD_16dp256b8xES10_S1A_NS4_17SM75_U32x4_LDSM_NENS4_14SM90_TMA_STOREES1A_NS4_17SM90_U32x4_STSM_NENS4_39AutoVectorizingCopyWithAssumedAlignmentILi128EEEEEEvvEEEEvNT_6ParamsE) ;  /* 0xffffff6002a47950 */ /* 0x000fea0003c3ffff */
        .weak           $__internal_1_$__cuda_sm10x_tcgen05_guardrail_trap_phase_invalid_during_alloc
        .type           $__internal_1_$__cuda_sm10x_tcgen05_guardrail_trap_phase_invalid_during_alloc,@function
        .size           $__internal_1_$__cuda_sm10x_tcgen05_guardrail_trap_phase_invalid_during_alloc,($__internal_2_$__cuda_sm10x_tcgen05_guardrail_trap_unallocated_columns_being_dealloced - $__internal_1_$__cuda_sm10x_tcgen05_guardrail_trap_phase_invalid_during_alloc)
$__internal_1_$__cuda_sm10x_tcgen05_guardrail_trap_phase_invalid_during_alloc:
[----:B------:R-:W-:Y:S05]  /*9d70*/  BPT.TRAP 0x1 ;  /* 0x000000040000795c */ /* 0x000fea0000300000 */
[----:B------:R-:W-:-:S04]  /*9d80*/  MOV R3, 0x0 ;  /* 0x0000000000037802 */ /* 0x000fc80000000f00 */
[----:B------:R-:W-:Y:S05]  /*9d90*/  RET.REL.NODEC R2 `(_ZN7cutlass13device_kernelINS_4gemm6kernel13GemmUniversalIN4cute5tupleIJiiiiEEENS1_10collective13CollectiveMmaINS1_35MainloopSm100TmaUmmaWarpSpecializedILi2ELi2ELi4ENS5_IJNS4_1CILi1EEESB_SB_EEEEENS5_IJNSA_ILi64EEENSA_ILi256EEENSA_ILi128EEEEEENS_10bfloat16_tENS5_IJlSB_lEEESI_NS5_IJSB_llEEENS4_8TiledMMAINS4_8MMA_AtomIJNS4_20SM100_MMA_F16BF16_SSISI_SI_fLi64ELi256ELNS4_4UMMA5MajorE0ELSP_1ELNSO_7ScaleInE0ELSQ_0EEEEEENS4_6LayoutISC_NS5_IJNSA_ILi0EEESU_SU_EEEEENS5_IJNS4_10UnderscoreESX_SX_EEEEENS4_13SM90_TMA_LOADENS4_14ComposedLayoutINS4_7SwizzleILi3ELi4ELi3EEENS4_18smem_ptr_flag_bitsILi16EEENST_INS5_IJNSA_ILi8EEESE_EEENS5_IJSE_SB_EEEEEEEvNS4_8identityES10_NS11_IS13_S15_NST_INS5_IJSE_S16_EEENS5_IJSB_SE_EEEEEEEvS1B_EENS_8epilogue10collective18CollectiveEpilogueINS1H_23Sm100TmaWarpSpecializedILi4ELi2ELi32ELb1ELb0EEEJSH_NS5_IJNST_ISE_SB_EES1M_EEESI_SJ_SI_SJ_NS1H_6fusion15FusionCallbacksIS1L_NS1O_17LinearCombinationISI_fSI_fLNS_15FloatRoundStyleE2EEESH_S1N_JEEENS4_5SM1004TMEM4LOAD26SM100_TMEM_LOAD_16dp256b8xES10_S1A_NS4_17SM75_U32x4_LDSM_NENS4_14SM90_TMA_STOREES1A_NS4_17SM90_U32x4_STSM_NENS4_39AutoVectorizingCopyWithAssumedAlignmentILi128EEEEEEvvEEEEvNT_6ParamsE) ;  /* 0xffffff6002987950 */ /* 0x000fea0003c3ffff */
        .weak           $__internal_2_$__cuda_sm10x_tcgen05_guardrail_trap_unallocated_columns_being_dealloced
        .type           $__internal_2_$__cuda_sm10x_tcgen05_guardrail_trap_unallocated_columns_being_dealloced,@function
        .size           $__internal_2_$__cuda_sm10x_tcgen05_guardrail_trap_unallocated_columns_being_dealloced,(.L_x_174 - $__internal_2_$__cuda_sm10x_tcgen05_guardrail_trap_unallocated_columns_being_dealloced)
$__internal_2_$__cuda_sm10x_tcgen05_guardrail_trap_unallocated_columns_being_dealloced:
[----:B------:R-:W-:Y:S05]  /*9da0*/  BPT.TRAP 0x1 ;  /* 0x000000040000795c */ /* 0x000fea0000300000 */
[----:B------:R-:W-:-:S04]  /*9db0*/  HFMA2 R3, -RZ, RZ, 0, 0 ;  /* 0x00000000ff037431 */ /* 0x000fc800000001ff */
[----:B------:R-:W-:Y:S05]  /*9dc0*/  RET.REL.NODEC R2 `(_ZN7cutlass13device_kernelINS_4gemm6kernel13GemmUniversalIN4cute5tupleIJiiiiEEENS1_10collective13CollectiveMmaINS1_35MainloopSm100TmaUmmaWarpSpecializedILi2ELi2ELi4ENS5_IJNS4_1CILi1EEESB_SB_EEEEENS5_IJNSA_ILi64EEENSA_ILi256EEENSA_ILi128EEEEEENS_10bfloat16_tENS5_IJlSB_lEEESI_NS5_IJSB_llEEENS4_8TiledMMAINS4_8MMA_AtomIJNS4_20SM100_MMA_F16BF16_SSISI_SI_fLi64ELi256ELNS4_4UMMA5MajorE0ELSP_1ELNSO_7ScaleInE0ELSQ_0EEEEEENS4_6LayoutISC_NS5_IJNSA_ILi0EEESU_SU_EEEEENS5_IJNS4_10UnderscoreESX_SX_EEEEENS4_13SM90_TMA_LOADENS4_14ComposedLayoutINS4_7SwizzleILi3ELi4ELi3EEENS4_18smem_ptr_flag_bitsILi16EEENST_INS5_IJNSA_ILi8EEESE_EEENS5_IJSE_SB_EEEEEEEvNS4_8identityES10_NS11_IS13_S15_NST_INS5_IJSE_S16_EEENS5_IJSB_SE_EEEEEEEvS1B_EENS_8epilogue10collective18CollectiveEpilogueINS1H_23Sm100TmaWarpSpecializedILi4ELi2ELi32ELb1ELb0EEEJSH_NS5_IJNST_ISE_SB_EES1M_EEESI_SJ_SI_SJ_NS1H_6fusion15FusionCallbacksIS1L_NS1O_17LinearCombinationISI_fSI_fLNS_15FloatRoundStyleE2EEESH_S1N_JEEENS4_5SM1004TMEM4LOAD26SM100_TMEM_LOAD_16dp256b8xES10_S1A_NS4_17SM75_U32x4_LDSM_NENS4_14SM90_TMA_STOREES1A_NS4_17SM90_U32x4_STSM_NENS4_39AutoVectorizingCopyWithAssumedAlignmentILi128EEEEEEvvEEEEvNT_6ParamsE) ;  /* 0xffffff60028c7950 */ /* 0x000fea0003c3ffff */
.L_x_173:
[----:B------:R-:W-:-:S00]  /*9dd0*/  BRA `(.L_x_173) ;  /* 0xfffffffc00fc7947 */ /* 0x000fc0000383ffff */
[----:B------:R-:W-:-:S00]  /*9de0*/  NOP ;  /* 0x0000000000007918 */ /* 0x000fc00000000000 */
        /* <DEDUP_REMOVED lines=9> */
.L_x_174:


//--------------------- .nv.global.init           --------------------------
	.section	.nv.global.init,"aw",@progbits
.nv.global.init:
	.type		$str$27,@object
	.size		$str$27,($str$28 - $str$27)
$str$27:
        /*0000*/ 	.byte	0x28, 0x61, 0x64, 0x64, 0x72, 0x65, 0x73, 0x73, 0x20, 0x26, 0x20, 0x6d, 0x61, 0x73, 0x6b, 0x29
        /*0010*/ 	.byte	0x20, 0x3d, 0x3d, 0x20, 0x30, 0x00
	.type		$str$28,@object
	.size		$str$28,($str$26 - $str$28)
$str$28:
        /*0016*/ 	.byte	0x2f, 0x74, 0x6d, 0x70, 0x2f, 0x63, 0x75, 0x74, 0x6c, 0x61, 0x73, 0x73, 0x5f, 0x73, 0x77, 0x65
        /*0026*/ 	.byte	0x65, 0x70, 0x5f, 0x73, 0x72, 0x63, 0x2f, 0x69, 0x6e, 0x63, 0x6c, 0x75, 0x64, 0x65, 0x2f, 0x63
        /*0036*/ 	.byte	0x75, 0x74, 0x65, 0x2f, 0x70, 0x6f, 0x69, 0x6e, 0x74, 0x65, 0x72, 0x5f, 0x66, 0x6c, 0x61, 0x67
        /*0046*/ 	.byte	0x67, 0x65, 0x64, 0x2e, 0x68, 0x70, 0x70, 0x00
	.type		$str$26,@object
	.size		$str$26,($str$25 - $str$26)
$str$26:
        /*004e*/ 	.byte	0x2f, 0x74, 0x6d, 0x70, 0x2f, 0x63, 0x75, 0x74, 0x6c, 0x61, 0x73, 0x73, 0x5f, 0x73, 0x77, 0x65
        /*005e*/ 	.byte	0x65, 0x70, 0x5f, 0x73, 0x72, 0x63, 0x2f, 0x69, 0x6e, 0x63, 0x6c, 0x75, 0x64, 0x65, 0x2f, 0x63
        /*006e*/ 	.byte	0x75, 0x74, 0x65, 0x2f, 0x61, 0x74, 0x6f, 0x6d, 0x2f, 0x63, 0x6f, 0x70, 0x79, 0x5f, 0x74, 0x72
        /*007e*/ 	.byte	0x61, 0x69, 0x74, 0x73, 0x5f, 0x73, 0x6d, 0x31, 0x30, 0x30, 0x2e, 0x68, 0x70, 0x70, 0x00
	.type		$str$25,@object
	.size		$str$25,(__unnamed_1 - $str$25)
$str$25:
        /*008d*/ 	.byte	0x28, 0x28, 0x75, 0x69, 0x6e, 0x74, 0x33, 0x32, 0x5f, 0x74, 0x28, 0x74, 0x68, 0x72, 0x65, 0x61
        /*009d*/ 	.byte	0x64, 0x49, 0x64, 0x78, 0x2e, 0x78, 0x29, 0x20, 0x2f, 0x20, 0x33, 0x32, 0x29, 0x20, 0x25, 0x20
        /*00ad*/ 	.byte	0x34, 0x29, 0x20, 0x3d, 0x3d, 0x20, 0x28, 0x28, 0x28, 0x74, 0x6d, 0x65, 0x6d, 0x5f, 0x61, 0x64
        /*00bd*/ 	.byte	0x64, 0x72, 0x20, 0x3e, 0x3e, 0x20, 0x31, 0x36, 0x29, 0x20, 0x2f, 0x20, 0x33, 0x32, 0x29, 0x20
        /*00cd*/ 	.byte	0x25, 0x20, 0x34, 0x29, 0x00
	.type		__unnamed_1,@object
	.size		__unnamed_1,(__unnamed_2 - __unnamed_1)
__unnamed_1:
        /*00d2*/ 	.byte	0x61, 0x75, 0x74, 0x6f, 0x20, 0x63, 0x75, 0x74, 0x65, 0x3a, 0x3a, 0x61, 0x73, 0x5f, 0x70, 0x6f
        /* <DEDUP_REMOVED lines=24> */
        /*0262*/ 	.byte	0x30, 0x39, 0x36, 0x3e, 0x3e, 0x3e, 0x3e, 0x5d, 0x00
	.type		__unnamed_2,@object
	.size		__unnamed_2,(.L_2 - __unnamed_2)
__unnamed_2:
        /* <DEDUP_REMOVED lines=46> */
        /*054b*/ 	.byte	0x75, 0x74, 0x65, 0x3a, 0x3a, 0x43, 0x3c, 0x30, 0x3e, 0x3e, 0x3e, 0x3e, 0x5d, 0x00
.L_2:


//--------------------- .nv.shared._ZN7cutlass13device_kernelINS_4gemm6kernel13GemmUniversalIN4cute5tupleIJiiiiEEENS1_10collective13CollectiveMmaINS1_35MainloopSm100TmaUmmaWarpSpecializedILi2ELi2ELi4ENS5_IJNS4_1CILi1EEESB_SB_EEEEENS5_IJNSA_ILi64EEENSA_ILi256EEENSA_ILi128EEEEEENS_10bfloat16_tENS5_IJlSB_lEEESI_NS5_IJSB_llEEENS4_8TiledMMAINS4_8MMA_AtomIJNS4_20SM100_MMA_F16BF16_SSISI_SI_fLi64ELi256ELNS4_4UMMA5MajorE0ELSP_1ELNSO_7ScaleInE0ELSQ_0EEEEEENS4_6LayoutISC_NS5_IJNSA_ILi0EEESU_SU_EEEEENS5_IJNS4_10UnderscoreESX_SX_EEEEENS4_13SM90_TMA_LOADENS4_14ComposedLayoutINS4_7SwizzleILi3ELi4ELi3EEENS4_18smem_ptr_flag_bitsILi16EEENST_INS5_IJNSA_ILi8EEESE_EEENS5_IJSE_SB_EEEEEEEvNS4_8identityES10_NS11_IS13_S15_NST_INS5_IJSE_S16_EEENS5_IJSB_SE_EEEEEEEvS1B_EENS_8epilogue10collective18CollectiveEpilogueINS1H_23Sm100TmaWarpSpecializedILi4ELi2ELi32ELb1ELb0EEEJSH_NS5_IJNST_ISE_SB_EES1M_EEESI_SJ_SI_SJ_NS1H_6fusion15FusionCallbacksIS1L_NS1O_17LinearCombinationISI_fSI_fLNS_15FloatRoundStyleE2EEESH_S1N_JEEENS4_5SM1004TMEM4LOAD26SM100_TMEM_LOAD_16dp256b8xES10_S1A_NS4_17SM75_U32x4_LDSM_NENS4_14SM90_TMA_STOREES1A_NS4_17SM90_U32x4_STSM_NENS4_39AutoVectorizingCopyWithAssumedAlignmentILi128EEEEEEvvEEEEvNT_6ParamsE --------------------------
	.section	.nv.shared._ZN7cutlass13device_kernelINS_4gemm6kernel13GemmUniversalIN4cute5tupleIJiiiiEEENS1_10collective13CollectiveMmaINS1_35MainloopSm100TmaUmmaWarpSpecializedILi2ELi2ELi4ENS5_IJNS4_1CILi1EEESB_SB_EEEEENS5_IJNSA_ILi64EEENSA_ILi256EEENSA_ILi128EEEEEENS_10bfloat16_tENS5_IJlSB_lEEESI_NS5_IJSB_llEEENS4_8TiledMMAINS4_8MMA_AtomIJNS4_20SM100_MMA_F16BF16_SSISI_SI_fLi64ELi256ELNS4_4UMMA5MajorE0ELSP_1ELNSO_7ScaleInE0ELSQ_0EEEEEENS4_6LayoutISC_NS5_IJNSA_ILi0EEESU_SU_EEEEENS5_IJNS4_10UnderscoreESX_SX_EEEEENS4_13SM90_TMA_LOADENS4_14ComposedLayoutINS4_7SwizzleILi3ELi4ELi3EEENS4_18smem_ptr_flag_bitsILi16EEENST_INS5_IJNSA_ILi8EEESE_EEENS5_IJSE_SB_EEEEEEEvNS4_8identityES10_NS11_IS13_S15_NST_INS5_IJSE_S16_EEENS5_IJSB_SE_EEEEEEEvS1B_EENS_8epilogue10collective18CollectiveEpilogueINS1H_23Sm100TmaWarpSpecializedILi4ELi2ELi32ELb1ELb0EEEJSH_NS5_IJNST_ISE_SB_EES1M_EEESI_SJ_SI_SJ_NS1H_6fusion15FusionCallbacksIS1L_NS1O_17LinearCombinationISI_fSI_fLNS_15FloatRoundStyleE2EEESH_S1N_JEEENS4_5SM1004TMEM4LOAD26SM100_TMEM_LOAD_16dp256b8xES10_S1A_NS4_17SM75_U32x4_LDSM_NENS4_14SM90_TMA_STOREES1A_NS4_17SM90_U32x4_STSM_NENS4_39AutoVectorizingCopyWithAssumedAlignmentILi128EEEEEEvvEEEEvNT_6ParamsE,"aw",@nobits
	.sectionflags	@""
	.align	16
	.zero		1024


//--------------------- .nv.shared.reserved.0     --------------------------
	.section	.nv.shared.reserved.0,"aw",@nobits
	.weak		__nv_reservedSMEM_offset_0_alias
	.size		__nv_reservedSMEM_offset_0_alias, 0, 64
	.other		__nv_reservedSMEM_offset_0_alias,@"STO_CUDA_RESERVED_SHARED STV_DEFAULT"
__nv_reservedSMEM_offset_0_alias:
	.zero		0
.nv.shared.reserved.0:
	.zero		64
	.weak		__nv_reservedSMEM_tcgen05_partition
	.type		__nv_reservedSMEM_tcgen05_partition,@object
	.size		__nv_reservedSMEM_tcgen05_partition,(.L_0 - __nv_reservedSMEM_tcgen05_partition)
__nv_reservedSMEM_tcgen05_partition:
	.zero		32
.L_0:


//--------------------- .nv.global                --------------------------
	.section	.nv.global,"aw",@nobits
.nv.global:
	.type		_ZN40_INTERNAL_870a5d97_4_k_cu_5f16b46a_322154cute1_E,@object
	.size		_ZN40_INTERNAL_870a5d97_4_k_cu_5f16b46a_322154cute1_E,(_ZN40_INTERNAL_870a5d97_4_k_cu_5f16b46a_322154cuda3std3__45__cpo6cbeginE - _ZN40_INTERNAL_870a5d97_4_k_cu_5f16b46a_322154cute1_E)
_ZN40_INTERNAL_870a5d97_4_k_cu_5f16b46a_322154cute1_E:
	.zero		1
	.type		_ZN40_INTERNAL_870a5d97_4_k_cu_5f16b46a_322154cuda3std3__45__cpo6cbeginE,@object
	.size		_ZN40_INTERNAL_870a5d97_4_k_cu_5f16b46a_322154cuda3std3__45__cpo6cbeginE,(_ZN40_INTERNAL_870a5d97_4_k_cu_5f16b46a_322154cuda3std3__48in_placeE - _ZN40_INTERNAL_870a5d97_4_k_cu_5f16b46a_322154cuda3std3__45__cpo6cbeginE)
_ZN40_INTERNAL_870a5d97_4_k_cu_5f16b46a_322154cuda3std3__45__cpo6cbeginE:
	.zero		1
	.type		_ZN40_INTERNAL_870a5d97_4_k_cu_5f16b46a_322154cuda3std3__48in_placeE,@object
	.size		_ZN40_INTERNAL_870a5d97_4_k_cu_5f16b46a_322154cuda3std3__48in_placeE,(_ZN40_INTERNAL_870a5d97_4_k_cu_5f16b46a_322154cuda3std6ranges3__45__cpo9iter_moveE - _ZN40_INTERNAL_870a5d97_4_k_cu_5f16b46a_322154cuda3std3__48in_placeE)
_ZN40_INTERNAL_870a5d97_4_k_cu_5f16b46a_322154cuda3std3__48in_placeE:
	.zero		1
	.type		_ZN40_INTERNAL_870a5d97_4_k_cu_5f16b46a_322154cuda3std6ranges3__45__cpo9iter_moveE,@object
	.size		_ZN40_INTERNAL_870a5d97_4_k_cu_5f16b46a_322154cuda3std6ranges3__45__cpo9iter_moveE,(_ZN40_INTERNAL_870a5d97_4_k_cu_5f16b46a_322154cuda3std3__45__cpo5beginE - _ZN40_INTERNAL_870a5d97_4_k_cu_5f16b46a_322154cuda3std6ranges3__45__cpo9iter_moveE)
_ZN40_INTERNAL_870a5d97_4_k_cu_5f16b46a_322154cuda3std6ranges3__45__cpo9iter_moveE:
	.zero		1
	.type		_ZN40_INTERNAL_870a5d97_4_k_cu_5f16b46a_322154cuda3std3__45__cpo5beginE,@object
	.size		_ZN40_INTERNAL_870a5d97_4_k_cu_5f16b46a_322154cuda3std3__45__cpo5beginE,(_ZN40_INTERNAL_870a5d97_4_k_cu_5f16b46a_322154cuda3std3__442_GLOBAL__N__870a5d97_4_k_cu_5f16b46a_322156ignoreE - _ZN40_INTERNAL_870a5d97_4_k_cu_5f16b46a_322154cuda3std3__45__cpo5beginE)
_ZN40_INTERNAL_870a5d97_4_k_cu_5f16b46a_322154cuda3std3__45__cpo5beginE:
	.zero		1
	.type		_ZN40_INTERNAL_870a5d97_4_k_cu_5f16b46a_322154cuda3std3__442_GLOBAL__N__870a5d97_4_k_cu_5f16b46a_322156ignoreE,@object
	.size		_ZN40_INTERNAL_870a5d97_4_k_cu_5f16b46a_322154cuda3std3__442_GLOBAL__N__870a5d97_4_k_cu_5f16b46a_322156ignoreE,(_ZN40_INTERNAL_870a5d97_4_k_cu_5f16b46a_322154cute7productE - _ZN40_INTERNAL_870a5d97_4_k_cu_5f16b46a_322154cuda3std3__442_GLOBAL__N__870a5d97_4_k_cu_5f16b46a_322156ignoreE)
_ZN40_INTERNAL_870a5d97_4_k_cu_5f16b46a_322154cuda3std3__442_GLOBAL__N__870a5d97_4_k_cu_5f16b46a_322156ignoreE:
	.zero		1
	.type		_ZN40_INTERNAL_870a5d97_4_k_cu_5f16b46a_322154cute7productE,@object
	.size		_ZN40_INTERNAL_870a5d97_4_k_cu_5f16b46a_322154cute7productE,(_ZN40_INTERNAL_870a5d97_4_k_cu_5f16b46a_322154cuda3std3__45__cpo3endE - _ZN40_INTERNAL_870a5d97_4_k_cu_5f16b46a_322154cute7productE)
_ZN40_INTERNAL_870a5d97_4_k_cu_5f16b46a_322154cute7productE:
	.zero		1
	.type		_ZN40_INTERNAL_870a5d97_4_k_cu_5f16b46a_322154cuda3std3__45__cpo3endE,@object
	.size		_ZN40_INTERNAL_870a5d97_4_k_cu_5f16b46a_322154cuda3std3__45__cpo3endE,(_ZN40_INTERNAL_870a5d97_4_k_cu_5f16b46a_322154cuda3std3__419piecewise_constructE - _ZN40_INTERNAL_870a5d97_4_k_cu_5f16b46a_322154cuda3std3__45__cpo3endE)
_ZN40_INTERNAL_870a5d97_4_k_cu_5f16b46a_322154cuda3std3__45__cpo3endE:
	.zero		1
	.type		_ZN40_INTERNAL_870a5d97_4_k_cu_5f16b46a_322154cuda3std3__419piecewise_constructE,@object
	.size		_ZN40_INTERNAL_870a5d97_4_k_cu_5f16b46a_322154cuda3std3__419piecewise_constructE,(_ZN40_INTERNAL_870a5d97_4_k_cu_5f16b46a_322154cuda3std3__45__cpo4cendE - _ZN40_INTERNAL_870a5d97_4_k_cu_5f16b46a_322154cuda3std3__419piecewise_constructE)
_ZN40_INTERNAL_870a5d97_4_k_cu_5f16b46a_322154cuda3std3__419piecewise_constructE:
	.zero		1
	.type		_ZN40_INTERNAL_870a5d97_4_k_cu_5f16b46a_322154cuda3std3__45__cpo4cendE,@object
	.size		_ZN40_INTERNAL_870a5d97_4_k_cu_5f16b46a_322154cuda3std3__45__cpo4cendE,(_ZN40_INTERNAL_870a5d97_4_k_cu_5f16b46a_322154cuda3std6ranges3__45__cpo4swapE - _ZN40_INTERNAL_870a5d97_4_k_cu_5f16b46a_322154cuda3std3__45__cpo4cendE)
_ZN40_INTERNAL_870a5d97_4_k_cu_5f16b46a_322154cuda3std3__45__cpo4cendE:
	.zero		1
	.type		_ZN40_INTERNAL_870a5d97_4_k_cu_5f16b46a_322154cuda3std6ranges3__45__cpo4swapE,@object
	.size		_ZN40_INTERNAL_870a5d97_4_k_cu_5f16b46a_322154cuda3std6ranges3__45__cpo4swapE,(.L_10 - _ZN40_INTERNAL_870a5d97_4_k_cu_5f16b46a_322154cuda3std6ranges3__45__cpo4swapE)
_ZN40_INTERNAL_870a5d97_4_k_cu_5f16b46a_322154cuda3std6ranges3__45__cpo4swapE:
	.zero		1
.L_10:


//--------------------- .nv.constant0._ZN7cutlass13device_kernelINS_4gemm6kernel13GemmUniversalIN4cute5tupleIJiiiiEEENS1_10collective13CollectiveMmaINS1_35MainloopSm100TmaUmmaWarpSpecializedILi2ELi2ELi4ENS5_IJNS4_1CILi1EEESB_SB_EEEEENS5_IJNSA_ILi64EEENSA_ILi256EEENSA_ILi128EEEEEENS_10bfloat16_tENS5_IJlSB_lEEESI_NS5_IJSB_llEEENS4_8TiledMMAINS4_8MMA_AtomIJNS4_20SM100_MMA_F16BF16_SSISI_SI_fLi64ELi256ELNS4_4UMMA5MajorE0ELSP_1ELNSO_7ScaleInE0ELSQ_0EEEEEENS4_6LayoutISC_NS5_IJNSA_ILi0EEESU_SU_EEEEENS5_IJNS4_10UnderscoreESX_SX_EEEEENS4_13SM90_TMA_LOADENS4_14ComposedLayoutINS4_7SwizzleILi3ELi4ELi3EEENS4_18smem_ptr_flag_bitsILi16EEENST_INS5_IJNSA_ILi8EEESE_EEENS5_IJSE_SB_EEEEEEEvNS4_8identityES10_NS11_IS13_S15_NST_INS5_IJSE_S16_EEENS5_IJSB_SE_EEEEEEEvS1B_EENS_8epilogue10collective18CollectiveEpilogueINS1H_23Sm100TmaWarpSpecializedILi4ELi2ELi32ELb1ELb0EEEJSH_NS5_IJNST_ISE_SB_EES1M_EEESI_SJ_SI_SJ_NS1H_6fusion15FusionCallbacksIS1L_NS1O_17LinearCombinationISI_fSI_fLNS_15FloatRoundStyleE2EEESH_S1N_JEEENS4_5SM1004TMEM4LOAD26SM100_TMEM_LOAD_16dp256b8xES10_S1A_NS4_17SM75_U32x4_LDSM_NENS4_14SM90_TMA_STOREES1A_NS4_17SM90_U32x4_STSM_NENS4_39AutoVectorizingCopyWithAssumedAlignmentILi128EEEEEEvvEEEEvNT_6ParamsE --------------------------
	.section	.nv.constant0._ZN7cutlass13device_kernelINS_4gemm6kernel13GemmUniversalIN4cute5tupleIJiiiiEEENS1_10collective13CollectiveMmaINS1_35MainloopSm100TmaUmmaWarpSpecializedILi2ELi2ELi4ENS5_IJNS4_1CILi1EEESB_SB_EEEEENS5_IJNSA_ILi64EEENSA_ILi256EEENSA_ILi128EEEEEENS_10bfloat16_tENS5_IJlSB_lEEESI_NS5_IJSB_llEEENS4_8TiledMMAINS4_8MMA_AtomIJNS4_20SM100_MMA_F16BF16_SSISI_SI_fLi64ELi256ELNS4_4UMMA5MajorE0ELSP_1ELNSO_7ScaleInE0ELSQ_0EEEEEENS4_6LayoutISC_NS5_IJNSA_ILi0EEESU_SU_EEEEENS5_IJNS4_10UnderscoreESX_SX_EEEEENS4_13SM90_TMA_LOADENS4_14ComposedLayoutINS4_7SwizzleILi3ELi4ELi3EEENS4_18smem_ptr_flag_bitsILi16EEENST_INS5_IJNSA_ILi8EEESE_EEENS5_IJSE_SB_EEEEEEEvNS4_8identityES10_NS11_IS13_S15_NST_INS5_IJSE_S16_EEENS5_IJSB_SE_EEEEEEEvS1B_EENS_8epilogue10collective18CollectiveEpilogueINS1H_23Sm100TmaWarpSpecializedILi4ELi2ELi32ELb1ELb0EEEJSH_NS5_IJNST_ISE_SB_EES1M_EEESI_SJ_SI_SJ_NS1H_6fusion15FusionCallbacksIS1L_NS1O_17LinearCombinationISI_fSI_fLNS_15FloatRoundStyleE2EEESH_S1N_JEEENS4_5SM1004TMEM4LOAD26SM100_TMEM_LOAD_16dp256b8xES10_S1A_NS4_17SM75_U32x4_LDSM_NENS4_14SM90_TMA_STOREES1A_NS4_17SM90_U32x4_STSM_NENS4_39AutoVectorizingCopyWithAssumedAlignmentILi128EEEEEEvvEEEEvNT_6ParamsE,"a",@progbits
	.sectionflags	@""
	.align	4
.nv.constant0._ZN7cutlass13device_kernelINS_4gemm6kernel13GemmUniversalIN4cute5tupleIJiiiiEEENS1_10collective13CollectiveMmaINS1_35MainloopSm100TmaUmmaWarpSpecializedILi2ELi2ELi4ENS5_IJNS4_1CILi1EEESB_SB_EEEEENS5_IJNSA_ILi64EEENSA_ILi256EEENSA_ILi128EEEEEENS_10bfloat16_tENS5_IJlSB_lEEESI_NS5_IJSB_llEEENS4_8TiledMMAINS4_8MMA_AtomIJNS4_20SM100_MMA_F16BF16_SSISI_SI_fLi64ELi256ELNS4_4UMMA5MajorE0ELSP_1ELNSO_7ScaleInE0ELSQ_0EEEEEENS4_6LayoutISC_NS5_IJNSA_ILi0EEESU_SU_EEEEENS5_IJNS4_10UnderscoreESX_SX_EEEEENS4_13SM90_TMA_LOADENS4_14ComposedLayoutINS4_7SwizzleILi3ELi4ELi3EEENS4_18smem_ptr_flag_bitsILi16EEENST_INS5_IJNSA_ILi8EEESE_EEENS5_IJSE_SB_EEEEEEEvNS4_8identityES10_NS11_IS13_S15_NST_INS5_IJSE_S16_EEENS5_IJSB_SE_EEEEEEEvS1B_EENS_8epilogue10collective18CollectiveEpilogueINS1H_23Sm100TmaWarpSpecializedILi4ELi2ELi32ELb1ELb0EEEJSH_NS5_IJNST_ISE_SB_EES1M_EEESI_SJ_SI_SJ_NS1H_6fusion15FusionCallbacksIS1L_NS1O_17LinearCombinationISI_fSI_fLNS_15FloatRoundStyleE2EEESH_S1N_JEEENS4_5SM1004TMEM4LOAD26SM100_TMEM_LOAD_16dp256b8xES10_S1A_NS4_17SM75_U32x4_LDSM_NENS4_14SM90_TMA_STOREES1A_NS4_17SM90_U32x4_STSM_NENS4_39AutoVectorizingCopyWithAssumedAlignmentILi128EEEEEEvvEEEEvNT_6ParamsE:
	.zero		2944


//--------------------- SYMBOLS --------------------------

	.type		.nv.reservedSmem.offset0,@object
	.size		.nv.reservedSmem.offset0,0x4
	.type		.nv.reservedSmem.cap,@object
	.size		.nv.reservedSmem.cap,0x4
	.type		__assertfail,@function
